	.target	sm_90a

	.elftype	@"ET_EXEC"


//--------------------- .note.nv.tkinfo           --------------------------
	.section	.note.nv.tkinfo,"",@"SHT_NOTE"
	.sectionflags	@"SHF_NOTE_NV_TKINFO"
	.tkinfo
        /*0018*/ 	.word	0x00000002
        /*0030*/ 	.string	""
        /*0030*/ 	.string	"ptxas"
        /*0030*/ 	.string	"Cuda compilation tools, release 13.0, V13.0.88"
        /*0030*/ 	.string	"Build cuda_13.0.r13.0/compiler.36424714_0"
        /*0030*/ 	.string	"-v  -suppress-debug-info  -lineinfo  -arch sm_90a "



//--------------------- .note.nv.cuinfo           --------------------------
	.section	.note.nv.cuinfo,"",@"SHT_NOTE"
	.sectionflags	@"SHF_NOTE_NV_CUINFO"
        /*0018*/ 	.short	0x0002
        /*001a*/ 	.short	0x005a
        /*001c*/ 	.short	0x0082
	.zero		2


//--------------------- .nv.info                  --------------------------
	.section	.nv.info,"",@"SHT_CUDA_INFO"
	.align	4


	//----- nvinfo : EIATTR_REGCOUNT
	.align		4
        /*0000*/ 	.byte	0x04, 0x2f
        /*0002*/ 	.short	(.L_1 - .L_0)
	.align		4
.L_0:
        /*0004*/ 	.word	index@(gluon_wgmma)
        /*0008*/ 	.word	0x0000009a


	//----- nvinfo : EIATTR_FRAME_SIZE
	.align		4
.L_1:
        /*000c*/ 	.byte	0x04, 0x11
        /*000e*/ 	.short	(.L_3 - .L_2)
	.align		4
.L_2:
        /*0010*/ 	.word	index@(gluon_wgmma)
        /*0014*/ 	.word	0x00000000


	//----- nvinfo : EIATTR_MIN_STACK_SIZE
	.align		4
.L_3:
        /*0018*/ 	.byte	0x04, 0x12
        /*001a*/ 	.short	(.L_5 - .L_4)
	.align		4
.L_4:
        /*001c*/ 	.word	index@(gluon_wgmma)
        /*0020*/ 	.word	0x00000000
.L_5:


//--------------------- .nv.compat                --------------------------
	.section	.nv.compat,"",@"SHT_CUDA_COMPAT_INFO"
	.align	4
        /*0000*/ 	.byte	0x02, 0x09, 0x01, 0x00, 0x02, 0x02, 0x04, 0x00, 0x02, 0x05, 0x05, 0x00, 0x03, 0x07, 0x01, 0x01
        /*0010*/ 	.byte	0x02, 0x03, 0x03, 0x00, 0x02, 0x06, 0x01, 0x00, 0x04, 0x0b, 0x08, 0x00, 0x00, 0x00, 0x00, 0x00
        /*0020*/ 	.byte	0x00, 0x00, 0x00, 0x00


//--------------------- .nv.info.gluon_wgmma      --------------------------
	.section	.nv.info.gluon_wgmma,"",@"SHT_CUDA_INFO"
	.sectionflags	@""
	.align	4


	//----- nvinfo : EIATTR_CUDA_API_VERSION
	.align		4
        /*0000*/ 	.byte	0x04, 0x37
        /*0002*/ 	.short	(.L_7 - .L_6)
.L_6:
        /*0004*/ 	.word	0x00000082


	//----- nvinfo : EIATTR_KPARAM_INFO
	.align		4
.L_7:
        /*0008*/ 	.byte	0x04, 0x17
        /*000a*/ 	.short	(.L_9 - .L_8)
.L_8:
        /*000c*/ 	.word	0x00000000
        /*0010*/ 	.short	0x000a
        /*0012*/ 	.short	0x0048
        /*0014*/ 	.byte	0x00, 0xf4, 0x21, 0x00


	//----- nvinfo : EIATTR_KPARAM_INFO
	.align		4
.L_9:
        /*0018*/ 	.byte	0x04, 0x17
        /*001a*/ 	.short	(.L_11 - .L_10)
.L_10:
        /*001c*/ 	.word	0x00000000
        /*0020*/ 	.short	0x0009
        /*0022*/ 	.short	0x0040
        /*0024*/ 	.byte	0x00, 0xf4, 0x21, 0x00


	//----- nvinfo : EIATTR_KPARAM_INFO
	.align		4
.L_11:
        /*0028*/ 	.byte	0x04, 0x17
        /*002a*/ 	.short	(.L_13 - .L_12)
.L_12:
        /*002c*/ 	.word	0x00000000
        /*0030*/ 	.short	0x0008
        /*0032*/ 	.short	0x0038
        /*0034*/ 	.byte	0x00, 0xf0, 0x21, 0x00


	//----- nvinfo : EIATTR_KPARAM_INFO
	.align		4
.L_13:
        /*0038*/ 	.byte	0x04, 0x17
        /*003a*/ 	.short	(.L_15 - .L_14)
.L_14:
        /*003c*/ 	.word	0x00000000
        /*0040*/ 	.short	0x0007
        /*0042*/ 	.short	0x0030
        /*0044*/ 	.byte	0x00, 0xf0, 0x21, 0x00


	//----- nvinfo : EIATTR_KPARAM_INFO
	.align		4
.L_15:
        /*0048*/ 	.byte	0x04, 0x17
        /*004a*/ 	.short	(.L_17 - .L_16)
.L_16:
        /*004c*/ 	.word	0x00000000
        /*0050*/ 	.short	0x0006
        /*0052*/ 	.short	0x0028
        /*0054*/ 	.byte	0x00, 0xf0, 0x21, 0x00


	//----- nvinfo : EIATTR_KPARAM_INFO
	.align		4
.L_17:
        /*0058*/ 	.byte	0x04, 0x17
        /*005a*/ 	.short	(.L_19 - .L_18)
.L_18:
        /*005c*/ 	.word	0x00000000
        /*0060*/ 	.short	0x0005
        /*0062*/ 	.short	0x0020
        /*0064*/ 	.byte	0x00, 0xf0, 0x11, 0x00


	//----- nvinfo : EIATTR_KPARAM_INFO
	.align		4
.L_19:
        /*0068*/ 	.byte	0x04, 0x17
        /*006a*/ 	.short	(.L_21 - .L_20)
.L_20:
        /*006c*/ 	.word	0x00000000
        /*0070*/ 	.short	0x0004
        /*0072*/ 	.short	0x001c
        /*0074*/ 	.byte	0x00, 0xf0, 0x11, 0x00


	//----- nvinfo : EIATTR_KPARAM_INFO
	.align		4
.L_21:
        /*0078*/ 	.byte	0x04, 0x17
        /*007a*/ 	.short	(.L_23 - .L_22)
.L_22:
        /*007c*/ 	.word	0x00000000
        /*0080*/ 	.short	0x0003
        /*0082*/ 	.short	0x0018
        /*0084*/ 	.byte	0x00, 0xf0, 0x11, 0x00


	//----- nvinfo : EIATTR_KPARAM_INFO
	.align		4
.L_23:
        /*0088*/ 	.byte	0x04, 0x17
        /*008a*/ 	.short	(.L_25 - .L_24)
.L_24:
        /*008c*/ 	.word	0x00000000
        /*0090*/ 	.short	0x0002
        /*0092*/ 	.short	0x0010
        /*0094*/ 	.byte	0x00, 0xf4, 0x21, 0x00


	//----- nvinfo : EIATTR_KPARAM_INFO
	.align		4
.L_25:
        /*0098*/ 	.byte	0x04, 0x17
        /*009a*/ 	.short	(.L_27 - .L_26)
.L_26:
        /*009c*/ 	.word	0x00000000
        /*00a0*/ 	.short	0x0001
        /*00a2*/ 	.short	0x0008
        /*00a4*/ 	.byte	0x00, 0xf4, 0x21, 0x00


	//----- nvinfo : EIATTR_KPARAM_INFO
	.align		4
.L_27:
        /*00a8*/ 	.byte	0x04, 0x17
        /*00aa*/ 	.short	(.L_29 - .L_28)
.L_28:
        /*00ac*/ 	.word	0x00000000
        /*00b0*/ 	.short	0x0000
        /*00b2*/ 	.short	0x0000
        /*00b4*/ 	.byte	0x00, 0xf4, 0x21, 0x00


	//----- nvinfo : EIATTR_SPARSE_MMA_MASK
	.align		4
.L_29:
        /*00b8*/ 	.byte	0x03, 0x50
        /*00ba*/ 	.short	0x0000


	//----- nvinfo : EIATTR_MAXREG_COUNT
	.align		4
        /*00bc*/ 	.byte	0x03, 0x1b
        /*00be*/ 	.short	0x00ff


	//----- nvinfo : EIATTR_NUM_BARRIERS
	.align		4
        /*00c0*/ 	.byte	0x02, 0x4c
        /*00c2*/ 	.byte	0x01
	.zero		1


	//----- nvinfo : EIATTR_MERCURY_ISA_VERSION
	.align		4
        /*00c4*/ 	.byte	0x03, 0x5f
        /*00c6*/ 	.short	0x0101


	//----- nvinfo : EIATTR_INT_WARP_WIDE_INSTR_OFFSETS
	.align		4
        /*00c8*/ 	.byte	0x04, 0x31
        /*00ca*/ 	.short	(.L_31 - .L_30)


	//   ....[0]....
.L_30:
        /*00cc*/ 	.word	0x00001640


	//   ....[1]....
        /*00d0*/ 	.word	0x00001660


	//   ....[2]....
        /*00d4*/ 	.word	0x00001710


	//   ....[3]....
        /*00d8*/ 	.word	0x00001ce0


	//   ....[4]....
        /*00dc*/ 	.word	0x00001cf0


	//   ....[5]....
        /*00e0*/ 	.word	0x00001d70


	//   ....[6]....
        /*00e4*/ 	.word	0x00001d80


	//----- nvinfo : EIATTR_COOP_GROUP_MASK_REGIDS
	.align		4
.L_31:
        /*00e8*/ 	.byte	0x04, 0x29
        /*00ea*/ 	.short	(.L_33 - .L_32)


	//   ....[0]....
.L_32:
        /*00ec*/ 	.word	0xffffffff


	//   ....[1]....
        /*00f0*/ 	.word	0xffffffff


	//   ....[2]....
        /*00f4*/ 	.word	0xffffffff


	//----- nvinfo : EIATTR_COOP_GROUP_INSTR_OFFSETS
	.align		4
.L_33:
        /*00f8*/ 	.byte	0x04, 0x28
        /*00fa*/ 	.short	(.L_35 - .L_34)


	//   ....[0]....
.L_34:
        /*00fc*/ 	.word	0x00000150


	//   ....[1]....
        /*0100*/ 	.word	0x00000700


	//   ....[2]....
        /*0104*/ 	.word	0x00000cf0


	//----- nvinfo : EIATTR_MBARRIER_INSTR_OFFSETS
	.align		4
.L_35:
        /*0108*/ 	.byte	0x04, 0x39
        /*010a*/ 	.short	(.L_37 - .L_36)


	//   ....[0]....
.L_36:
        /*010c*/ 	.word	0x00001790
        /*0110*/ 	.word	0x000000ff
        /*0114*/ 	.word	0x00014000
        /*0118*/ 	.short	0x0100
        /*011a*/ 	.byte	0x14
	.zero		1


	//   ....[1]....
        /*011c*/ 	.word	0x000017b0
        /*0120*/ 	.word	0x000000ff
        /*0124*/ 	.word	0x00014008
        /*0128*/ 	.short	0x0100
        /*012a*/ 	.byte	0x14
	.zero		1


	//   ....[2]....
        /*012c*/ 	.word	0x00001e40
        /*0130*/ 	.word	0x000000ff
        /*0134*/ 	.word	0x00014000
        /*0138*/ 	.short	0x010a
        /*013a*/ 	.byte	0x1e
	.zero		1


	//   ....[3]....
        /*013c*/ 	.word	0x00002140
        /*0140*/ 	.word	0x000000ff
        /*0144*/ 	.word	0x00014000
        /*0148*/ 	.short	0x0108
        /*014a*/ 	.byte	0x14
	.zero		1


	//   ....[4]....
        /*014c*/ 	.word	0x00002260
        /*0150*/ 	.word	0x000000ff
        /*0154*/ 	.word	0x00014008
        /*0158*/ 	.short	0x0108
        /*015a*/ 	.byte	0x14
	.zero		1


	//   ....[5]....
        /*015c*/ 	.word	0x00002730
        /*0160*/ 	.word	0x000000ff
        /*0164*/ 	.word	0x00014000
        /*0168*/ 	.short	0x010a
        /*016a*/ 	.byte	0x1e
	.zero		1


	//----- nvinfo : EIATTR_NUM_MBARRIERS
	.align		4
.L_37:
        /*016c*/ 	.byte	0x03, 0x38
        /*016e*/ 	.short	0x0002


	//----- nvinfo : EIATTR_EXIT_INSTR_OFFSETS
	.align		4
        /*0170*/ 	.byte	0x04, 0x1c
        /*0172*/ 	.short	(.L_39 - .L_38)


	//   ....[0]....
.L_38:
        /*0174*/ 	.word	0x00002720


	//----- nvinfo : EIATTR_REQNTID
	.align		4
.L_39:
        /*0178*/ 	.byte	0x04, 0x10
        /*017a*/ 	.short	(.L_41 - .L_40)
.L_40:
        /*017c*/ 	.word	0x00000080
        /*0180*/ 	.word	0x00000001
        /*0184*/ 	.word	0x00000001


	//----- nvinfo : EIATTR_CRS_STACK_SIZE
	.align		4
.L_41:
        /*0188*/ 	.byte	0x04, 0x1e
        /*018a*/ 	.short	(.L_43 - .L_42)
.L_42:
        /*018c*/ 	.word	0x00000000


	//----- nvinfo : EIATTR_CBANK_PARAM_SIZE
	.align		4
.L_43:
        /*0190*/ 	.byte	0x03, 0x19
        /*0192*/ 	.short	0x0050


	//----- nvinfo : EIATTR_PARAM_CBANK
	.align		4
        /*0194*/ 	.byte	0x04, 0x0a
        /*0196*/ 	.short	(.L_45 - .L_44)
	.align		4
.L_44:
        /*0198*/ 	.word	index@(.nv.constant0.gluon_wgmma)
        /*019c*/ 	.short	0x0210
        /*019e*/ 	.short	0x0050


	//----- nvinfo : EIATTR_SW_WAR
	.align		4
.L_45:
        /*01a0*/ 	.byte	0x04, 0x36
        /*01a2*/ 	.short	(.L_47 - .L_46)
.L_46:
        /*01a4*/ 	.word	0x00000008
.L_47:


//--------------------- .nv.callgraph             --------------------------
	.section	.nv.callgraph,"",@"SHT_CUDA_CALLGRAPH"
	.align	4
	.sectionentsize	8
	.align		4
        /*0000*/ 	.word	0x00000000
	.align		4
        /*0004*/ 	.word	0xffffffff
	.align		4
        /*0008*/ 	.word	0x00000000
	.align		4
        /*000c*/ 	.word	0xfffffffe
	.align		4
        /*0010*/ 	.word	0x00000000
	.align		4
        /*0014*/ 	.word	0xfffffffd
	.align		4
        /*0018*/ 	.word	0x00000000
	.align		4
        /*001c*/ 	.word	0xfffffffc


//--------------------- .text.gluon_wgmma         --------------------------
	.section	.text.gluon_wgmma,"ax",@progbits
	.align	128
        .global         gluon_wgmma
        .type           gluon_wgmma,@function
        .size           gluon_wgmma,(.L_x_52 - gluon_wgmma)
        .other          gluon_wgmma,@"STO_CUDA_ENTRY STV_DEFAULT"
gluon_wgmma:
.text.gluon_wgmma:
[----:B------:R-:W-:Y:S01]  /*0000*/  LDC R1, c[0x0][0x28] ;  /* 0x00000a00ff017b82 */ /* 0x000fe20000000800 */
[----:B------:R-:W1:Y:S07]  /*0010*/  S2R R0, SR_TID.X ;  /* 0x0000000000007919 */ /* 0x000e6e0000002100 */
[----:B------:R-:W2:Y:S01]  /*0020*/  S2UR UR4, SR_CgaCtaId ;  /* 0x00000000000479c3 */ /* 0x000ea20000008800 */
[----:B------:R-:W-:Y:S01]  /*0030*/  UMOV UR20, 0x400 ;  /* 0x0000040000147882 */ /* 0x000fe20000000000 */
[----:B------:R-:W-:Y:S01]  /*0040*/  ULDC UR6, c[0x0][0xc] ;  /* 0x0000030000067ab9 */ /* 0x000fe20000000800 */
[----:B------:R-:W-:Y:S01]  /*0050*/  ULDC.64 UR26, c[0x0][0x250] ;  /* 0x00009400001a7ab9 */ /* 0x000fe20000000a00 */
[----:B------:R-:W-:Y:S04]  /*0060*/  BSSY B0, `(.L_x_0) ;  /* 0x000001f000007945 */ /* 0x000fe80003800000 */
[----:B------:R-:W3:Y:S08]  /*0070*/  LDC R4, c[0x0][0x228] ;  /* 0x00008a00ff047b82 */ /* 0x000ef00000000800 */
[----:B------:R-:W4:Y:S08]  /*0080*/  LDC R13, c[0x0][0x230] ;  /* 0x00008c00ff0d7b82 */ /* 0x000f300000000800 */
[----:B------:R-:W-:Y:S01]  /*0090*/  S2UR UR21, SR_CTAID.Y ;  /* 0x00000000001579c3 */ /* 0x000fe20000002600 */
[----:B--2---:R-:W-:-:S03]  /*00a0*/  ULEA UR20, UR4, UR20, 0x18 ;  /* 0x0000001404147291 */ /* 0x004fc6000f8ec03f */
[----:B------:R-:W-:Y:S01]  /*00b0*/  ULDC UR4, c[0x0][0x10] ;  /* 0x0000040000047ab9 */ /* 0x000fe20000000800 */
[----:B-1----:R-:W-:-:S03]  /*00c0*/  LOP3.LUT R6, R0, 0x7f, RZ, 0xc0, !PT ;  /* 0x0000007f00067812 */ /* 0x002fc600078ec0ff */
[----:B------:R-:W1:Y:S01]  /*00d0*/  S2UR UR5, SR_CTAID.Z ;  /* 0x00000000000579c3 */ /* 0x000e620000002700 */
[----:B---3--:R-:W-:Y:S01]  /*00e0*/  VIADD R4, R4, 0xffffffff ;  /* 0xffffffff04047836 */ /* 0x008fe20000000000 */
[C---:B------:R-:W-:Y:S02]  /*00f0*/  ISETP.GE.U32.AND P0, PT, R6.reuse, 0x20, PT ;  /* 0x000000200600780c */ /* 0x040fe40003f06070 */
[C---:B------:R-:W-:Y:S02]  /*0100*/  ISETP.NE.U32.AND P2, PT, R6.reuse, RZ, PT ;  /* 0x000000ff0600720c */ /* 0x040fe40003f45070 */
[----:B------:R-:W-:Y:S02]  /*0110*/  LEA R12, R6, UR20, 0x2 ;  /* 0x00000014060c7c11 */ /* 0x000fe4000f8e10ff */
[----:B------:R-:W2:Y:S01]  /*0120*/  S2UR UR32, SR_CTAID.X ;  /* 0x00000000002079c3 */ /* 0x000ea20000002500 */
[----:B----4-:R-:W-:-:S06]  /*0130*/  VIADD R9, R13, 0xffffffff ;  /* 0xffffffff0d097836 */ /* 0x010fcc0000000000 */
[----:B------:R3:W-:Y:S01]  /*0140*/  @!P0 STS [R12], RZ ;  /* 0x000000ff0c008388 */ /* 0x0007e20000000800 */
[----:B------:R-:W-:-:S03]  /*0150*/  NOP ;  /* 0x0000000000007918 */ /* 0x000fc60000000000 */
[----:B------:R3:W-:Y:S01]  /*0160*/  @!P2 STS [UR20+0x24], R4 ;  /* 0x00002404ff00a988 */ /* 0x0007e20008000814 */
[----:B-1----:R-:W-:-:S03]  /*0170*/  UIMAD UR4, UR5, UR4, UR21 ;  /* 0x00000004050472a4 */ /* 0x002fc6000f8e0215 */
[----:B------:R3:W-:Y:S01]  /*0180*/  @!P2 STS [UR20+0x20], R9 ;  /* 0x00002009ff00a988 */ /* 0x0007e20008000814 */
[----:B--2---:R-:W-:-:S04]  /*0190*/  UIMAD UR4, UR4, UR6, UR32 ;  /* 0x00000006040472a4 */ /* 0x004fc8000f8e0220 */
[----:B------:R-:W-:-:S03]  /*01a0*/  UIMAD UR5, UR4, 0x180, URZ ;  /* 0x00000180040578a4 */ /* 0x000fc6000f8e023f */
[----:B------:R-:W-:Y:S01]  /*01b0*/  UMOV UR4, URZ ;  /* 0x0000003f00047c82 */ /* 0x000fe20008000000 */
[----:B------:R-:W-:-:S04]  /*01c0*/  UIADD3 UR22, UP0, UR5, UR26, URZ ;  /* 0x0000001a05167290 */ /* 0x000fc8000ff1e03f */
[----:B------:R-:W-:Y:S01]  /*01d0*/  ULEA.HI.X.SX32 UR23, UR5, UR27, 0x1, UP0 ;  /* 0x0000001b05177291 */ /* 0x000fe200080f0e3f */
[----:B---3--:R-:W-:Y:S11]  /*01e0*/  @P2 BRA `(.L_x_1) ;  /* 0x0000000000182947 */ /* 0x008ff60003800000 */
[----:B------:R-:W1:Y:S01]  /*01f0*/  LDS R2, [UR20+0x8] ;  /* 0x00000814ff027984 */ /* 0x000e620008000800 */
[----:B------:R-:W2:Y:S01]  /*0200*/  LDC.64 R10, c[0x0][0x210] ;  /* 0x00008400ff0a7b82 */ /* 0x000ea20000000a00 */
[----:B------:R-:W-:Y:S02]  /*0210*/  IMAD.MOV.U32 R3, RZ, RZ, 0x70 ;  /* 0x00000070ff037424 */ /* 0x000fe400078e00ff */
[----:B--2---:R2:W-:Y:S03]  /*0220*/  STS.64 [UR20], R10 ;  /* 0x0000000aff007988 */ /* 0x0045e60008000a14 */
[----:B-1----:R-:W-:-:S05]  /*0230*/  LOP3.LUT R2, R2, 0x10, R3, 0xd8, !PT ;  /* 0x0000001002027812 */ /* 0x002fca00078ed803 */
[----:B------:R2:W-:Y:S02]  /*0240*/  STS [UR20+0x8], R2 ;  /* 0x00000802ff007988 */ /* 0x0005e40008000814 */
.L_x_1:
[----:B------:R-:W-:Y:S05]  /*0250*/  BSYNC B0 ;  /* 0x0000000000007941 */ /* 0x000fea0003800000 */
.L_x_0:
[----:B------:R-:W-:Y:S04]  /*0260*/  BSSY B0, `(.L_x_2) ;  /* 0x000000a000007945 */ /* 0x000fe80003800000 */
[----:B------:R-:W-:Y:S05]  /*0270*/  @P2 BRA `(.L_x_3) ;  /* 0x0000000000202947 */ /* 0x000fea0003800000 */
[----:B--2---:R-:W1:Y:S01]  /*0280*/  LDS R2, [UR20+0x34] ;  /* 0x00003414ff027984 */ /* 0x004e620008000800 */
[----:B------:R-:W-:Y:S02]  /*0290*/  IMAD.MOV.U32 R3, RZ, RZ, 0x3f000000 ;  /* 0x3f000000ff037424 */ /* 0x000fe400078e00ff */
[----:B------:R-:W-:Y:S01]  /*02a0*/  @!P2 IMAD.MOV.U32 R5, RZ, RZ, 0x3f ;  /* 0x0000003fff05a424 */ /* 0x000fe200078e00ff */
[----:B------:R-:W2:Y:S02]  /*02b0*/  @!P2 LDS R8, [UR20+0x38] ;  /* 0x00003814ff08a984 */ /* 0x000ea40008000800 */
[----:B-1----:R-:W-:Y:S02]  /*02c0*/  LOP3.LUT R2, R2, 0xff000000, R3, 0xb8, !PT ;  /* 0xff00000002027812 */ /* 0x002fe400078eb803 */
[----:B--2---:R-:W-:-:S03]  /*02d0*/  @!P2 LOP3.LUT R3, R8, 0xff, R5, 0xb8, !PT ;  /* 0x000000ff0803a812 */ /* 0x004fc600078eb805 */
[----:B------:R1:W-:Y:S04]  /*02e0*/  STS [UR20+0x34], R2 ;  /* 0x00003402ff007988 */ /* 0x0003e80008000814 */
[----:B------:R1:W-:Y:S02]  /*02f0*/  @!P2 STS [UR20+0x38], R3 ;  /* 0x00003803ff00a988 */ /* 0x0003e40008000814 */
.L_x_3:
[----:B------:R-:W-:Y:S05]  /*0300*/  BSYNC B0 ;  /* 0x0000000000007941 */ /* 0x000fea0003800000 */
.L_x_2:
[----:B------:R-:W-:Y:S04]  /*0310*/  BSSY B0, `(.L_x_4) ;  /* 0x000000e000007945 */ /* 0x000fe80003800000 */
[----:B------:R-:W-:Y:S05]  /*0320*/  @P2 BRA `(.L_x_5) ;  /* 0x0000000000302947 */ /* 0x000fea0003800000 */
[----:B-1----:R-:W1:Y:S01]  /*0330*/  LDS R3, [UR20+0x34] ;  /* 0x00003414ff037984 */ /* 0x002e620008000800 */
[----:B--2---:R-:W2:Y:S03]  /*0340*/  LDC.64 R10, c[0x0][0x238] ;  /* 0x00008e00ff0a7b82 */ /* 0x004ea60000000a00 */
[----:B------:R-:W3:Y:S01]  /*0350*/  LDS R2, [UR20+0x1c] ;  /* 0x00001c14ff027984 */ /* 0x000ee20008000800 */
[C---:B--2---:R-:W-:Y:S01]  /*0360*/  SHF.L.U64.HI R8, R10.reuse, 0x1, R11 ;  /* 0x000000010a087819 */ /* 0x044fe2000001020b */
[----:B------:R-:W-:-:S03]  /*0370*/  IMAD.SHL.U32 R5, R10, 0x2, RZ ;  /* 0x000000020a057824 */ /* 0x000fc600078e00ff */
[--C-:B------:R-:W-:Y:S02]  /*0380*/  SHF.R.U32.HI R7, RZ, 0x4, R8.reuse ;  /* 0x00000004ff077819 */ /* 0x100fe40000011608 */
[----:B------:R-:W-:-:S05]  /*0390*/  SHF.R.U64 R5, R5, 0x4, R8 ;  /* 0x0000000405057819 */ /* 0x000fca0000001208 */
[----:B------:R4:W-:Y:S01]  /*03a0*/  STS [UR20+0xc], R5 ;  /* 0x00000c05ff007988 */ /* 0x0009e20008000814 */
[----:B-1----:R-:W-:Y:S02]  /*03b0*/  LOP3.LUT R3, R3, 0x7, RZ, 0xb8, !PT ;  /* 0x0000000703037812 */ /* 0x002fe400078eb8ff */
[----:B---3--:R-:W-:-:S03]  /*03c0*/  LOP3.LUT R2, R2, 0xf, R7, 0xb8, !PT ;  /* 0x0000000f02027812 */ /* 0x008fc600078eb807 */
[----:B------:R4:W-:Y:S04]  /*03d0*/  STS [UR20+0x34], R3 ;  /* 0x00003403ff007988 */ /* 0x0009e80008000814 */
[----:B------:R4:W-:Y:S02]  /*03e0*/  STS [UR20+0x1c], R2 ;  /* 0x00001c02ff007988 */ /* 0x0009e40008000814 */
.L_x_5:
[----:B------:R-:W-:Y:S05]  /*03f0*/  BSYNC B0 ;  /* 0x0000000000007941 */ /* 0x000fea0003800000 */
.L_x_4:
[----:B------:R-:W-:Y:S04]  /*0400*/  BSSY B1, `(.L_x_6) ;  /* 0x000001a000017945 */ /* 0x000fe80003800000 */
[----:B------:R-:W-:Y:S04]  /*0410*/  BSSY B0, `(.L_x_7) ;  /* 0x0000015000007945 */ /* 0x000fe80003800000 */
[----:B------:R-:W-:Y:S05]  /*0420*/  @P2 BRA `(.L_x_8) ;  /* 0x0000000000202947 */ /* 0x000fea0003800000 */
[----:B-12-4-:R-:W1:Y:S02]  /*0430*/  LDS R2, [UR20+0x34] ;  /* 0x00003414ff027984 */ /* 0x016e640008000800 */
[----:B-1----:R-:W-:-:S05]  /*0440*/  LOP3.LUT R2, R2, 0x38, RZ, 0xb8, !PT ;  /* 0x0000003802027812 */ /* 0x002fca00078eb8ff */
[----:B------:R1:W-:Y:S01]  /*0450*/  STS [UR20+0x34], R2 ;  /* 0x00003402ff007988 */ /* 0x0003e20008000814 */
[----:B------:R-:W-:Y:S05]  /*0460*/  @P2 BRA `(.L_x_9) ;  /* 0x0000000000202947 */ /* 0x000fea0003800000 */
[----:B-1----:R-:W1:Y:S01]  /*0470*/  LDS R2, [UR20+0x8] ;  /* 0x00000814ff027984 */ /* 0x002e620008000800 */
[----:B------:R-:W-:-:S05]  /*0480*/  IMAD.MOV.U32 R3, RZ, RZ, 0x780 ;  /* 0x00000780ff037424 */ /* 0x000fca00078e00ff */
[----:B-1----:R-:W-:-:S05]  /*0490*/  LOP3.LUT R2, R2, 0x300, R3, 0xd8, !PT ;  /* 0x0000030002027812 */ /* 0x002fca00078ed803 */
[----:B------:R3:W-:Y:S02]  /*04a0*/  STS [UR20+0x8], R2 ;  /* 0x00000802ff007988 */ /* 0x0007e40008000814 */
.L_x_8:
[----:B------:R-:W-:Y:S05]  /*04b0*/  @P2 BRA `(.L_x_10) ;  /* 0x0000000000282947 */ /* 0x000fea0003800000 */
[----:B-1234-:R-:W1:Y:S02]  /*04c0*/  LDS R2, [UR20+0x8] ;  /* 0x00000814ff027984 */ /* 0x01ee640008000800 */
[----:B-1----:R-:W-:-:S05]  /*04d0*/  LOP3.LUT R2, R2, 0x1800, RZ, 0xb8, !PT ;  /* 0x0000180002027812 */ /* 0x002fca00078eb8ff */
[----:B------:R2:W-:Y:S02]  /*04e0*/  STS [UR20+0x8], R2 ;  /* 0x00000802ff007988 */ /* 0x0005e40008000814 */
.L_x_9:
[----:B------:R-:W-:Y:S05]  /*04f0*/  @P2 BREAK B0 ;  /* 0x0000000000002942 */ /* 0x000fea0003800000 */
[----:B------:R-:W-:Y:S05]  /*0500*/  @P2 BRA `(.L_x_11) ;  /* 0x0000000000242947 */ /* 0x000fea0003800000 */
[----:B------:R-:W3:Y:S01]  /*0510*/  LDS R3, [UR20+0x8] ;  /* 0x00000814ff037984 */ /* 0x000ee20008000800 */
[----:B-12---:R-:W-:-:S05]  /*0520*/  IMAD.MOV.U32 R2, RZ, RZ, 0x6000 ;  /* 0x00006000ff027424 */ /* 0x006fca00078e00ff */
[----:B---3--:R-:W-:-:S04]  /*0530*/  LOP3.LUT R2, R3, 0x6000, R2, 0xd8, !PT ;  /* 0x0000600003027812 */ /* 0x008fc800078ed802 */
[----:B------:R-:W-:-:S05]  /*0540*/  LOP3.LUT R2, R2, 0x400000, RZ, 0xb8, !PT ;  /* 0x0040000002027812 */ /* 0x000fca00078eb8ff */
[----:B------:R5:W-:Y:S02]  /*0550*/  STS [UR20+0x8], R2 ;  /* 0x00000802ff007988 */ /* 0x000be40008000814 */
.L_x_10:
[----:B------:R-:W-:Y:S05]  /*0560*/  BSYNC B0 ;  /* 0x0000000000007941 */ /* 0x000fea0003800000 */
.L_x_7:
[----:B-12345:R-:W1:Y:S02]  /*0570*/  @!P2 LDS R2, [UR20+0x8] ;  /* 0x00000814ff02a984 */ /* 0x03ee640008000800 */
[----:B-1----:R-:W-:-:S05]  /*0580*/  @!P2 LOP3.LUT R2, R2, 0x8000, RZ, 0xb8, !PT ;  /* 0x000080000202a812 */ /* 0x002fca00078eb8ff */
[----:B------:R3:W-:Y:S02]  /*0590*/  @!P2 STS [UR20+0x8], R2 ;  /* 0x00000802ff00a988 */ /* 0x0007e40008000814 */
.L_x_11:
[----:B------:R-:W-:Y:S05]  /*05a0*/  BSYNC B1 ;  /* 0x0000000000017941 */ /* 0x000fea0003800000 */
.L_x_6:
[----:B------:R-:W-:Y:S05]  /*05b0*/  WARPSYNC.ALL ;  /* 0x0000000000007948 */ /* 0x000fea0003800000 */
[----:B------:R-:W-:Y:S05]  /*05c0*/  @P0 BRA `(.L_x_12) ;  /* 0x0000000000280947 */ /* 0x000fea0003800000 */
[----:B-123--:R-:W1:Y:S01]  /*05d0*/  S2R R2, SR_LANEID ;  /* 0x0000000000027919 */ /* 0x00ee620000000000 */
[----:B------:R-:W-:Y:S05]  /*05e0*/  WARPSYNC.ALL ;  /* 0x0000000000007948 */ /* 0x000fea0003800000 */
[----:B-1----:R-:W-:-:S05]  /*05f0*/  IMAD.SHL.U32 R5, R2, 0x4, RZ ;  /* 0x0000000402057824 */ /* 0x002fca00078e00ff */
[----:B------:R-:W1:Y:S01]  /*0600*/  LDS R7, [R5+UR20] ;  /* 0x0000001405077984 */ /* 0x000e620008000800 */
[----:B------:R-:W-:-:S05]  /*0610*/  IADD3 R2, P1, R5, UR22, RZ ;  /* 0x0000001605027c10 */ /* 0x000fca000ff3e0ff */
[----:B------:R-:W-:-:S05]  /*0620*/  IMAD.X R3, RZ, RZ, UR23, P1 ;  /* 0x00000017ff037e24 */ /* 0x000fca00088e06ff */
[----:B-1----:R4:W5:Y:S01]  /*0630*/  ATOMG.E.EXCH.STRONG.GPU PT, RZ, [R2], R7 ;  /* 0x0000000702ff73a8 */ /* 0x00296200041ee100 */
[----:B------:R-:W-:-:S04]  /*0640*/  DEPBAR {5,4,3,2,1,0} ;  /* 0x0000003f0000791a */ /* 0x000fc80000000000 */
[----:B------:R4:W-:Y:S01]  /*0650*/  UTMACCTL.IV [UR22] ;  /* 0x00000000160079b9 */ /* 0x0009e20008000000 */
[----:B------:R-:W-:Y:S01]  /*0660*/  NOP ;  /* 0x0000000000007918 */ /* 0x000fe20000000000 */
.L_x_12:
[----:B------:R-:W-:Y:S05]  /*0670*/  @P0 BRA `(.L_x_13) ;  /* 0x00000000000c0947 */ /* 0x000fea0003800000 */
[----:B------:R0:W-:Y:S01]  /*0680*/  UTMACMDFLUSH ;  /* 0x00000000000079b7 */ /* 0x0001e20000000000 */
[----:B------:R-:W-:Y:S05]  /*0690*/  @P0 BRA `(.L_x_13) ;  /* 0x0000000000040947 */ /* 0x000fea0003800000 */
[----:B------:R-:W-:-:S04]  /*06a0*/  DEPBAR.LE SB0, 0x0 ;  /* 0x000080000000791a */ /* 0x000fc80000000000 */
.L_x_13:
[----:B------:R-:W-:Y:S05]  /*06b0*/  WARPSYNC.ALL ;  /* 0x0000000000007948 */ /* 0x000fea0003800000 */
[----:B-----5:R-:W-:Y:S06]  /*06c0*/  BAR.SYNC.DEFER_BLOCKING 0x0 ;  /* 0x0000000000007b1d */ /* 0x020fec0000010000 */
[----:B------:R-:W-:Y:S02]  /*06d0*/  BSSY B1, `(.L_x_14) ;  /* 0x000000b000017945 */ /* 0x000fe40003800000 */
[----:B------:R-:W-:Y:S06]  /*06e0*/  BAR.SYNC.DEFER_BLOCKING 0x0 ;  /* 0x0000000000007b1d */ /* 0x000fec0000010000 */
[----:B------:R5:W-:Y:S01]  /*06f0*/  @!P0 STS [R12], RZ ;  /* 0x000000ff0c008388 */ /* 0x000be20000000800 */
[----:B------:R-:W-:Y:S01]  /*0700*/  NOP ;  /* 0x0000000000007918 */ /* 0x000fe20000000000 */
[----:B------:R-:W-:Y:S05]  /*0710*/  @P2 BRA `(.L_x_15) ;  /* 0x0000000000182947 */ /* 0x000fea0003800000 */
[----:B-1234-:R-:W1:Y:S01]  /*0720*/  LDS R2, [UR20+0x8] ;  /* 0x00000814ff027984 */ /* 0x01ee620008000800 */
[----:B------:R-:W2:Y:S01]  /*0730*/  LDC.64 R10, c[0x0][0x218] ;  /* 0x00008600ff0a7b82 */ /* 0x000ea20000000a00 */
[----:B------:R-:W-:Y:S02]  /*0740*/  IMAD.MOV.U32 R3, RZ, RZ, 0x70 ;  /* 0x00000070ff037424 */ /* 0x000fe400078e00ff */
[----:B--2---:R2:W-:Y:S03]  /*0750*/  STS.64 [UR20], R10 ;  /* 0x0000000aff007988 */ /* 0x0045e60008000a14 */
[----:B-1----:R-:W-:-:S05]  /*0760*/  LOP3.LUT R2, R2, 0x10, R3, 0xd8, !PT ;  /* 0x0000001002027812 */ /* 0x002fca00078ed803 */
[----:B------:R2:W-:Y:S02]  /*0770*/  STS [UR20+0x8], R2 ;  /* 0x00000802ff007988 */ /* 0x0005e40008000814 */
.L_x_15:
[----:B----4-:R-:W-:Y:S05]  /*0780*/  BSYNC B1 ;  /* 0x0000000000017941 */ /* 0x010fea0003800000 */
.L_x_14:
[----:B------:R-:W-:Y:S04]  /*0790*/  BSSY B2, `(.L_x_16) ;  /* 0x000000f000027945 */ /* 0x000fe80003800000 */
[----:B------:R-:W-:Y:S04]  /*07a0*/  BSSY B1, `(.L_x_17) ;  /* 0x000000c000017945 */ /* 0x000fe80003800000 */
[----:B------:R-:W-:Y:S05]  /*07b0*/  @P2 BRA `(.L_x_18) ;  /* 0x0000000000282947 */ /* 0x000fea0003800000 */
[----:B-123--:R-:W1:Y:S01]  /*07c0*/  LDS R2, [UR20+0x34] ;  /* 0x00003414ff027984 */ /* 0x00ee620008000800 */
[----:B------:R-:W-:Y:S01]  /*07d0*/  IMAD.MOV.U32 R3, RZ, RZ, 0x3f000000 ;  /* 0x3f000000ff037424 */ /* 0x000fe200078e00ff */
[----:B------:R-:W-:Y:S05]  /*07e0*/  @P2 BREAK B1 ;  /* 0x0000000000012942 */ /* 0x000fea0003800000 */
[----:B-1----:R-:W-:-:S05]  /*07f0*/  LOP3.LUT R2, R2, 0xff000000, R3, 0xb8, !PT ;  /* 0xff00000002027812 */ /* 0x002fca00078eb803 */
[----:B------:R1:W-:Y:S01]  /*0800*/  STS [UR20+0x34], R2 ;  /* 0x00003402ff007988 */ /* 0x0003e20008000814 */
[----:B------:R-:W-:Y:S05]  /*0810*/  @P2 BRA `(.L_x_19) ;  /* 0x0000000000182947 */ /* 0x000fea0003800000 */
[----:B------:R-:W2:Y:S01]  /*0820*/  LDS R3, [UR20+0x38] ;  /* 0x00003814ff037984 */ /* 0x000ea20008000800 */
[----:B-1----:R-:W-:-:S05]  /*0830*/  IMAD.MOV.U32 R2, RZ, RZ, 0xff ;  /* 0x000000ffff027424 */ /* 0x002fca00078e00ff */
[----:B--2---:R-:W-:-:S05]  /*0840*/  LOP3.LUT R2, R3, 0xff, R2, 0xb8, !PT ;  /* 0x000000ff03027812 */ /* 0x004fca00078eb802 */
[----:B------:R4:W-:Y:S02]  /*0850*/  STS [UR20+0x38], R2 ;  /* 0x00003802ff007988 */ /* 0x0009e40008000814 */
.L_x_18:
[----:B------:R-:W-:Y:S05]  /*0860*/  BSYNC B1 ;  /* 0x0000000000017941 */ /* 0x000fea0003800000 */
.L_x_17:
[----:B------:R1:W-:Y:S02]  /*0870*/  @!P2 STS [UR20+0x20], R9 ;  /* 0x00002009ff00a988 */ /* 0x0003e40008000814 */
.L_x_19:
[----:B------:R-:W-:Y:S05]  /*0880*/  BSYNC B2 ;  /* 0x0000000000027941 */ /* 0x000fea0003800000 */
.L_x_16:
[----:B------:R-:W-:Y:S05]  /*0890*/  WARPSYNC.ALL ;  /* 0x0000000000007948 */ /* 0x000fea0003800000 */
[----:B------:R-:W2:Y:S01]  /*08a0*/  LDC R5, c[0x0][0x22c] ;  /* 0x00008b00ff057b82 */ /* 0x000ea20000000800 */
[----:B------:R-:W-:Y:S01]  /*08b0*/  BSSY B2, `(.L_x_20) ;  /* 0x0000010000027945 */ /* 0x000fe20003800000 */
[----:B--2---:R-:W-:-:S05]  /*08c0*/  VIADD R5, R5, 0xffffffff ;  /* 0xffffffff05057836 */ /* 0x004fca0000000000 */
[----:B------:R2:W-:Y:S01]  /*08d0*/  @!P2 STS [UR20+0x24], R5 ;  /* 0x00002405ff00a988 */ /* 0x0005e20008000814 */
[----:B------:R-:W-:Y:S05]  /*08e0*/  @P2 BRA `(.L_x_21) ;  /* 0x0000000000302947 */ /* 0x000fea0003800000 */
[----:B------:R-:W2:Y:S01]  /*08f0*/  LDS R3, [UR20+0x34] ;  /* 0x00003414ff037984 */ /* 0x000ea20008000800 */
[----:B------:R-:W2:Y:S03]  /*0900*/  LDC.64 R10, c[0x0][0x240] ;  /* 0x00009000ff0a7b82 */ /* 0x000ea60000000a00 */
[----:B-1-34-:R-:W1:Y:S01]  /*0910*/  LDS R2, [UR20+0x1c] ;  /* 0x00001c14ff027984 */ /* 0x01ae620008000800 */
[C---:B--2---:R-:W-:Y:S01]  /*0920*/  SHF.L.U64.HI R8, R10.reuse, 0x1, R11 ;  /* 0x000000010a087819 */ /* 0x044fe2000001020b */
[----:B------:R-:W-:-:S03]  /*0930*/  IMAD.SHL.U32 R7, R10, 0x2, RZ ;  /* 0x000000020a077824 */ /* 0x000fc600078e00ff */
[--C-:B------:R-:W-:Y:S02]  /*0940*/  SHF.R.U32.HI R9, RZ, 0x4, R8.reuse ;  /* 0x00000004ff097819 */ /* 0x100fe40000011608 */
[----:B------:R-:W-:-:S05]  /*0950*/  SHF.R.U64 R7, R7, 0x4, R8 ;  /* 0x0000000407077819 */ /* 0x000fca0000001208 */
[----:B------:R2:W-:Y:S01]  /*0960*/  STS [UR20+0xc], R7 ;  /* 0x00000c07ff007988 */ /* 0x0005e20008000814 */
[----:B------:R-:W-:Y:S02]  /*0970*/  LOP3.LUT R3, R3, 0x7, RZ, 0xb8, !PT ;  /* 0x0000000703037812 */ /* 0x000fe400078eb8ff */
[----:B-1----:R-:W-:-:S03]  /*0980*/  LOP3.LUT R2, R2, 0xf, R9, 0xb8, !PT ;  /* 0x0000000f02027812 */ /* 0x002fc600078eb809 */
[----:B------:R2:W-:Y:S04]  /*0990*/  STS [UR20+0x34], R3 ;  /* 0x00003403ff007988 */ /* 0x0005e80008000814 */
[----:B------:R2:W-:Y:S02]  /*09a0*/  STS [UR20+0x1c], R2 ;  /* 0x00001c02ff007988 */ /* 0x0005e40008000814 */
.L_x_21:
[----:B------:R-:W-:Y:S05]  /*09b0*/  BSYNC B2 ;  /* 0x0000000000027941 */ /* 0x000fea0003800000 */
.L_x_20:
[----:B------:R-:W-:Y:S04]  /*09c0*/  BSSY B3, `(.L_x_22) ;  /* 0x000001a000037945 */ /* 0x000fe80003800000 */
[----:B------:R-:W-:Y:S04]  /*09d0*/  BSSY B2, `(.L_x_23) ;  /* 0x0000015000027945 */ /* 0x000fe80003800000 */
[----:B------:R-:W-:Y:S05]  /*09e0*/  @P2 BRA `(.L_x_24) ;  /* 0x0000000000202947 */ /* 0x000fea0003800000 */
[----:B-1234-:R-:W1:Y:S02]  /*09f0*/  LDS R2, [UR20+0x34] ;  /* 0x00003414ff027984 */ /* 0x01ee640008000800 */
[----:B-1----:R-:W-:-:S05]  /*0a00*/  LOP3.LUT R2, R2, 0x38, RZ, 0xb8, !PT ;  /* 0x0000003802027812 */ /* 0x002fca00078eb8ff */
[----:B------:R1:W-:Y:S01]  /*0a10*/  STS [UR20+0x34], R2 ;  /* 0x00003402ff007988 */ /* 0x0003e20008000814 */
[----:B------:R-:W-:Y:S05]  /*0a20*/  @P2 BRA `(.L_x_25) ;  /* 0x0000000000202947 */ /* 0x000fea0003800000 */
[----:B-1----:R-:W1:Y:S01]  /*0a30*/  LDS R2, [UR20+0x8] ;  /* 0x00000814ff027984 */ /* 0x002e620008000800 */
[----:B------:R-:W-:-:S05]  /*0a40*/  IMAD.MOV.U32 R3, RZ, RZ, 0x780 ;  /* 0x00000780ff037424 */ /* 0x000fca00078e00ff */
[----:B-1----:R-:W-:-:S05]  /*0a50*/  LOP3.LUT R2, R2, 0x300, R3, 0xd8, !PT ;  /* 0x0000030002027812 */ /* 0x002fca00078ed803 */
[----:B------:R1:W-:Y:S02]  /*0a60*/  STS [UR20+0x8], R2 ;  /* 0x00000802ff007988 */ /* 0x0003e40008000814 */
.L_x_24:
[----:B------:R-:W-:Y:S05]  /*0a70*/  @P2 BRA `(.L_x_26) ;  /* 0x0000000000282947 */ /* 0x000fea0003800000 */
[----:B-1234-:R-:W1:Y:S02]  /*0a80*/  LDS R2, [UR20+0x8] ;  /* 0x00000814ff027984 */ /* 0x01ee640008000800 */
[----:B-1----:R-:W-:-:S05]  /*0a90*/  LOP3.LUT R2, R2, 0x1800, RZ, 0xb8, !PT ;  /* 0x0000180002027812 */ /* 0x002fca00078eb8ff */
[----:B------:R2:W-:Y:S02]  /*0aa0*/  STS [UR20+0x8], R2 ;  /* 0x00000802ff007988 */ /* 0x0005e40008000814 */
.L_x_25:
[----:B------:R-:W-:Y:S05]  /*0ab0*/  @P2 BREAK B2 ;  /* 0x0000000000022942 */ /* 0x000fea0003800000 */
[----:B------:R-:W-:Y:S05]  /*0ac0*/  @P2 BRA `(.L_x_27) ;  /* 0x0000000000242947 */ /* 0x000fea0003800000 */
[----:B-12---:R-:W1:Y:S01]  /*0ad0*/  LDS R2, [UR20+0x8] ;  /* 0x00000814ff027984 */ /* 0x006e620008000800 */
[----:B------:R-:W-:-:S05]  /*0ae0*/  IMAD.MOV.U32 R3, RZ, RZ, 0x6000 ;  /* 0x00006000ff037424 */ /* 0x000fca00078e00ff */
[----:B-1----:R-:W-:-:S04]  /*0af0*/  LOP3.LUT R2, R2, 0x6000, R3, 0xd8, !PT ;  /* 0x0000600002027812 */ /* 0x002fc800078ed803 */
[----:B------:R-:W-:-:S05]  /*0b00*/  LOP3.LUT R2, R2, 0x400000, RZ, 0xb8, !PT ;  /* 0x0040000002027812 */ /* 0x000fca00078eb8ff */
[----:B------:R1:W-:Y:S02]  /*0b10*/  STS [UR20+0x8], R2 ;  /* 0x00000802ff007988 */ /* 0x0003e40008000814 */
.L_x_26:
[----:B------:R-:W-:Y:S05]  /*0b20*/  BSYNC B2 ;  /* 0x0000000000027941 */ /* 0x000fea0003800000 */
.L_x_23:
[----:B-1234-:R-:W1:Y:S02]  /*0b30*/  @!P2 LDS R2, [UR20+0x8] ;  /* 0x00000814ff02a984 */ /* 0x01ee640008000800 */
[----:B-1----:R-:W-:-:S05]  /*0b40*/  @!P2 LOP3.LUT R2, R2, 0x8000, RZ, 0xb8, !PT ;  /* 0x000080000202a812 */ /* 0x002fca00078eb8ff */
[----:B------:R3:W-:Y:S02]  /*0b50*/  @!P2 STS [UR20+0x8], R2 ;  /* 0x00000802ff00a988 */ /* 0x0007e40008000814 */
.L_x_27:
[----:B------:R-:W-:Y:S05]  /*0b60*/  BSYNC B3 ;  /* 0x0000000000037941 */ /* 0x000fea0003800000 */
.L_x_22:
[----:B------:R-:W-:Y:S05]  /*0b70*/  WARPSYNC.ALL ;  /* 0x0000000000007948 */ /* 0x000fea0003800000 */
[----:B------:R-:W-:-:S04]  /*0b80*/  UIADD3 UR25, UR5, 0x80, URZ ;  /* 0x0000008005197890 */ /* 0x000fc8000fffe03f */
[----:B------:R-:W-:-:S04]  /*0b90*/  UIADD3 UR24, UP0, UR25, UR26, URZ ;  /* 0x0000001a19187290 */ /* 0x000fc8000ff1e03f */
[----:B------:R-:W-:Y:S01]  /*0ba0*/  ULEA.HI.X.SX32 UR25, UR25, UR27, 0x1, UP0 ;  /* 0x0000001b19197291 */ /* 0x000fe200080f0e3f */
[----:B------:R-:W-:Y:S11]  /*0bb0*/  @P0 BRA `(.L_x_28) ;  /* 0x0000000000280947 */ /* 0x000ff60003800000 */
[----:B-123--:R-:W1:Y:S01]  /*0bc0*/  S2R R2, SR_LANEID ;  /* 0x0000000000027919 */ /* 0x00ee620000000000 */
[----:B------:R-:W-:Y:S05]  /*0bd0*/  WARPSYNC.ALL ;  /* 0x0000000000007948 */ /* 0x000fea0003800000 */
[----:B-1----:R-:W-:-:S05]  /*0be0*/  IMAD.SHL.U32 R8, R2, 0x4, RZ ;  /* 0x0000000402087824 */ /* 0x002fca00078e00ff */
[----:B------:R-:W1:Y:S01]  /*0bf0*/  LDS R7, [R8+UR20] ;  /* 0x0000001408077984 */ /* 0x000e620008000800 */
[----:B------:R-:W-:-:S05]  /*0c00*/  IADD3 R2, P1, R8, UR24, RZ ;  /* 0x0000001808027c10 */ /* 0x000fca000ff3e0ff */
[----:B------:R-:W-:-:S05]  /*0c10*/  IMAD.X R3, RZ, RZ, UR25, P1 ;  /* 0x00000019ff037e24 */ /* 0x000fca00088e06ff */
[----:B-1----:R4:W2:Y:S01]  /*0c20*/  ATOMG.E.EXCH.STRONG.GPU PT, RZ, [R2], R7 ;  /* 0x0000000702ff73a8 */ /* 0x0028a200041ee100 */
[----:B------:R-:W-:-:S04]  /*0c30*/  DEPBAR {5,4,3,2,1,0} ;  /* 0x0000003f0000791a */ /* 0x000fc80000000000 */
[----:B------:R4:W-:Y:S01]  /*0c40*/  UTMACCTL.IV [UR24] ;  /* 0x00000000180079b9 */ /* 0x0009e20008000000 */
[----:B------:R-:W-:Y:S01]  /*0c50*/  NOP ;  /* 0x0000000000007918 */ /* 0x000fe20000000000 */
.L_x_28:
[----:B------:R-:W-:Y:S05]  /*0c60*/  @P0 BRA `(.L_x_29) ;  /* 0x00000000000c0947 */ /* 0x000fea0003800000 */
[----:B------:R0:W-:Y:S01]  /*0c70*/  UTMACMDFLUSH ;  /* 0x00000000000079b7 */ /* 0x0001e20000000000 */
[----:B------:R-:W-:Y:S05]  /*0c80*/  @P0 BRA `(.L_x_29) ;  /* 0x0000000000040947 */ /* 0x000fea0003800000 */
[----:B------:R-:W-:-:S04]  /*0c90*/  DEPBAR.LE SB0, 0x0 ;  /* 0x000080000000791a */ /* 0x000fc80000000000 */
.L_x_29:
[----:B------:R-:W-:Y:S05]  /*0ca0*/  WARPSYNC.ALL ;  /* 0x0000000000007948 */ /* 0x000fea0003800000 */
[----:B--2---:R-:W-:Y:S06]  /*0cb0*/  BAR.SYNC.DEFER_BLOCKING 0x0 ;  /* 0x0000000000007b1d */ /* 0x004fec0000010000 */
[----:B------:R-:W-:Y:S02]  /*0cc0*/  BSSY B3, `(.L_x_30) ;  /* 0x000000b000037945 */ /* 0x000fe40003800000 */
[----:B------:R-:W-:Y:S06]  /*0cd0*/  BAR.SYNC.DEFER_BLOCKING 0x0 ;  /* 0x0000000000007b1d */ /* 0x000fec0000010000 */
[----:B------:R2:W-:Y:S01]  /*0ce0*/  @!P0 STS [R12], RZ ;  /* 0x000000ff0c008388 */ /* 0x0005e20000000800 */
[----:B------:R-:W-:Y:S01]  /*0cf0*/  NOP ;  /* 0x0000000000007918 */ /* 0x000fe20000000000 */
[----:B------:R-:W-:Y:S05]  /*0d00*/  @P2 BRA `(.L_x_31) ;  /* 0x0000000000182947 */ /* 0x000fea0003800000 */
[----:B-1-34-:R-:W1:Y:S01]  /*0d10*/  LDS R2, [UR20+0x8] ;  /* 0x00000814ff027984 */ /* 0x01ae620008000800 */
[----:B------:R-:W3:Y:S01]  /*0d20*/  LDC.64 R8, c[0x0][0x220] ;  /* 0x00008800ff087b82 */ /* 0x000ee20000000a00 */
[----:B------:R-:W-:Y:S02]  /*0d30*/  IMAD.MOV.U32 R3, RZ, RZ, 0x70 ;  /* 0x00000070ff037424 */ /* 0x000fe400078e00ff */
[----:B---3--:R3:W-:Y:S03]  /*0d40*/  STS.64 [UR20], R8 ;  /* 0x00000008ff007988 */ /* 0x0087e60008000a14 */
[----:B-1----:R-:W-:-:S05]  /*0d50*/  LOP3.LUT R2, R2, 0x10, R3, 0xd8, !PT ;  /* 0x0000001002027812 */ /* 0x002fca00078ed803 */
[----:B------:R3:W-:Y:S02]  /*0d60*/  STS [UR20+0x8], R2 ;  /* 0x00000802ff007988 */ /* 0x0007e40008000814 */
.L_x_31:
[----:B----4-:R-:W-:Y:S05]  /*0d70*/  BSYNC B3 ;  /* 0x0000000000037941 */ /* 0x010fea0003800000 */
.L_x_30:
[----:B------:R-:W-:Y:S04]  /*0d80*/  BSSY B4, `(.L_x_32) ;  /* 0x0000011000047945 */ /* 0x000fe80003800000 */
[----:B------:R-:W-:Y:S04]  /*0d90*/  BSSY B3, `(.L_x_33) ;  /* 0x000000e000037945 */ /* 0x000fe80003800000 */
[----:B------:R-:W-:Y:S05]  /*0da0*/  @P2 BRA `(.L_x_34) ;  /* 0x0000000000242947 */ /* 0x000fea0003800000 */
[----:B-1-3--:R-:W1:Y:S01]  /*0db0*/  LDS R2, [UR20+0x34] ;  /* 0x00003414ff027984 */ /* 0x00ae620008000800 */
[----:B------:R-:W-:-:S05]  /*0dc0*/  IMAD.MOV.U32 R3, RZ, RZ, 0x3f000000 ;  /* 0x3f000000ff037424 */ /* 0x000fca00078e00ff */
[----:B-1----:R-:W-:-:S05]  /*0dd0*/  LOP3.LUT R2, R2, 0xff000000, R3, 0xb8, !PT ;  /* 0xff00000002027812 */ /* 0x002fca00078eb803 */
[----:B------:R1:W-:Y:S01]  /*0de0*/  STS [UR20+0x34], R2 ;  /* 0x00003402ff007988 */ /* 0x0003e20008000814 */
[----:B------:R-:W-:Y:S05]  /*0df0*/  @P2 BRA `(.L_x_35) ;  /* 0x00000000001c2947 */ /* 0x000fea0003800000 */
[----:B-1----:R-:W1:Y:S01]  /*0e00*/  LDS R2, [UR20+0x38] ;  /* 0x00003814ff027984 */ /* 0x002e620008000800 */
[----:B------:R-:W-:-:S05]  /*0e10*/  IMAD.MOV.U32 R3, RZ, RZ, 0x3f ;  /* 0x0000003fff037424 */ /* 0x000fca00078e00ff */
[----:B-1----:R-:W-:-:S05]  /*0e20*/  LOP3.LUT R2, R2, 0xff, R3, 0xb8, !PT ;  /* 0x000000ff02027812 */ /* 0x002fca00078eb803 */
[----:B------:R4:W-:Y:S02]  /*0e30*/  STS [UR20+0x38], R2 ;  /* 0x00003802ff007988 */ /* 0x0009e40008000814 */
.L_x_34:
[----:B------:R-:W-:Y:S05]  /*0e40*/  @P2 BREAK B3 ;  /* 0x0000000000032942 */ /* 0x000fea0003800000 */
[----:B------:R-:W-:Y:S05]  /*0e50*/  @P2 BRA `(.L_x_36) ;  /* 0x00000000000c2947 */ /* 0x000fea0003800000 */
[----:B------:R1:W-:Y:S02]  /*0e60*/  STS [UR20+0x20], R5 ;  /* 0x00002005ff007988 */ /* 0x0003e40008000814 */
.L_x_35:
[----:B------:R-:W-:Y:S05]  /*0e70*/  BSYNC B3 ;  /* 0x0000000000037941 */ /* 0x000fea0003800000 */
.L_x_33:
[----:B------:R1:W-:Y:S02]  /*0e80*/  @!P2 STS [UR20+0x24], R4 ;  /* 0x00002404ff00a988 */ /* 0x0003e40008000814 */
.L_x_36:
[----:B------:R-:W-:Y:S05]  /*0e90*/  BSYNC B4 ;  /* 0x0000000000047941 */ /* 0x000fea0003800000 */
.L_x_32:
[----:B------:R-:W-:Y:S05]  /*0ea0*/  WARPSYNC.ALL ;  /* 0x0000000000007948 */ /* 0x000fea0003800000 */
[----:B------:R-:W-:Y:S04]  /*0eb0*/  BSSY B4, `(.L_x_37) ;  /* 0x000000e000047945 */ /* 0x000fe80003800000 */
[----:B------:R-:W-:Y:S05]  /*0ec0*/  @P2 BRA `(.L_x_38) ;  /* 0x0000000000302947 */ /* 0x000fea0003800000 */
[----:B------:R-:W5:Y:S01]  /*0ed0*/  LDS R3, [UR20+0x34] ;  /* 0x00003414ff037984 */ /* 0x000f620008000800 */
[----:B-1----:R-:W1:Y:S03]  /*0ee0*/  LDC.64 R4, c[0x0][0x248] ;  /* 0x00009200ff047b82 */ /* 0x002e660000000a00 */
[----:B---34-:R-:W3:Y:S01]  /*0ef0*/  LDS R2, [UR20+0x1c] ;  /* 0x00001c14ff027984 */ /* 0x018ee20008000800 */
[C---:B-1----:R-:W-:Y:S01]  /*0f00*/  SHF.L.U64.HI R5, R4.reuse, 0x1, R5 ;  /* 0x0000000104057819 */ /* 0x042fe20000010205 */
[----:B------:R-:W-:-:S03]  /*0f10*/  IMAD.SHL.U32 R4, R4, 0x2, RZ ;  /* 0x0000000204047824 */ /* 0x000fc600078e00ff */
[--C-:B------:R-:W-:Y:S02]  /*0f20*/  SHF.R.U32.HI R7, RZ, 0x4, R5.reuse ;  /* 0x00000004ff077819 */ /* 0x100fe40000011605 */
[----:B------:R-:W-:-:S05]  /*0f30*/  SHF.R.U64 R4, R4, 0x4, R5 ;  /* 0x0000000404047819 */ /* 0x000fca0000001205 */
[----:B------:R1:W-:Y:S01]  /*0f40*/  STS [UR20+0xc], R4 ;  /* 0x00000c04ff007988 */ /* 0x0003e20008000814 */
[----:B-----5:R-:W-:Y:S02]  /*0f50*/  LOP3.LUT R3, R3, 0x7, RZ, 0xb8, !PT ;  /* 0x0000000703037812 */ /* 0x020fe400078eb8ff */
[----:B---3--:R-:W-:-:S03]  /*0f60*/  LOP3.LUT R2, R2, 0xf, R7, 0xb8, !PT ;  /* 0x0000000f02027812 */ /* 0x008fc600078eb807 */
[----:B------:R1:W-:Y:S04]  /*0f70*/  STS [UR20+0x34], R3 ;  /* 0x00003403ff007988 */ /* 0x0003e80008000814 */
[----:B------:R1:W-:Y:S02]  /*0f80*/  STS [UR20+0x1c], R2 ;  /* 0x00001c02ff007988 */ /* 0x0003e40008000814 */
.L_x_38:
[----:B------:R-:W-:Y:S05]  /*0f90*/  BSYNC B4 ;  /* 0x0000000000047941 */ /* 0x000fea0003800000 */
.L_x_37:
        /* <DEDUP_REMOVED lines=11> */
.L_x_41:
[----:B------:R-:W-:Y:S05]  /*1050*/  @P2 BRA `(.L_x_43) ;  /* 0x0000000000282947 */ /* 0x000fea0003800000 */
[----:B-1-34-:R-:W1:Y:S02]  /*1060*/  LDS R2, [UR20+0x8] ;  /* 0x00000814ff027984 */ /* 0x01ae640008000800 */
[----:B-1----:R-:W-:-:S05]  /*1070*/  LOP3.LUT R2, R2, 0x1800, RZ, 0xb8, !PT ;  /* 0x0000180002027812 */ /* 0x002fca00078eb8ff */
[----:B------:R3:W-:Y:S02]  /*1080*/  STS [UR20+0x8], R2 ;  /* 0x00000802ff007988 */ /* 0x0007e40008000814 */
.L_x_42:
[----:B------:R-:W-:Y:S05]  /*1090*/  @P2 BREAK B5 ;  /* 0x0000000000052942 */ /* 0x000fea0003800000 */
[----:B------:R-:W-:Y:S05]  /*10a0*/  @P2 BRA `(.L_x_44) ;  /* 0x0000000000242947 */ /* 0x000fea0003800000 */
[----:B-1-3--:R-:W1:Y:S01]  /*10b0*/  LDS R2, [UR20+0x8] ;  /* 0x00000814ff027984 */ /* 0x00ae620008000800 */
[----:B------:R-:W-:-:S05]  /*10c0*/  IMAD.MOV.U32 R3, RZ, RZ, 0x6000 ;  /* 0x00006000ff037424 */ /* 0x000fca00078e00ff */
[----:B-1----:R-:W-:-:S04]  /*10d0*/  LOP3.LUT R2, R2, 0x6000, R3, 0xd8, !PT ;  /* 0x0000600002027812 */ /* 0x002fc800078ed803 */
[----:B------:R-:W-:-:S05]  /*10e0*/  LOP3.LUT R2, R2, 0x400000, RZ, 0xb8, !PT ;  /* 0x0040000002027812 */ /* 0x000fca00078eb8ff */
[----:B------:R1:W-:Y:S02]  /*10f0*/  STS [UR20+0x8], R2 ;  /* 0x00000802ff007988 */ /* 0x0003e40008000814 */
.L_x_43:
[----:B------:R-:W-:Y:S05]  /*1100*/  BSYNC B5 ;  /* 0x0000000000057941 */ /* 0x000fea0003800000 */
.L_x_40:
[----:B-1-34-:R-:W1:Y:S02]  /*1110*/  @!P2 LDS R2, [UR20+0x8] ;  /* 0x00000814ff02a984 */ /* 0x01ae640008000800 */
[----:B-1----:R-:W-:-:S05]  /*1120*/  @!P2 LOP3.LUT R2, R2, 0x8000, RZ, 0xb8, !PT ;  /* 0x000080000202a812 */ /* 0x002fca00078eb8ff */
[----:B------:R4:W-:Y:S02]  /*1130*/  @!P2 STS [UR20+0x8], R2 ;  /* 0x00000802ff00a988 */ /* 0x0009e40008000814 */
.L_x_44:
[----:B------:R-:W-:Y:S05]  /*1140*/  BSYNC B4 ;  /* 0x0000000000047941 */ /* 0x000fea0003800000 */
.L_x_39:
[----:B------:R-:W-:Y:S05]  /*1150*/  WARPSYNC.ALL ;  /* 0x0000000000007948 */ /* 0x000fea0003800000 */
[----:B------:R-:W-:Y:S01]  /*1160*/  UIADD3 UR5, UR5, 0x100, URZ ;  /* 0x0000010005057890 */ /* 0x000fe2000fffe03f */
[----:B------:R-:W-:Y:S02]  /*1170*/  ISETP.GE.AND P1, PT, R13, 0x1, PT ;  /* 0x000000010d00780c */ /* 0x000fe40003f26270 */
[----:B------:R-:W-:Y:S02]  /*1180*/  CS2R R24, SRZ ;  /* 0x0000000000187805 */ /* 0x000fe4000001ff00 */
[----:B------:R-:W-:Y:S01]  /*1190*/  CS2R R26, SRZ ;  /* 0x00000000001a7805 */ /* 0x000fe2000001ff00 */
[----:B------:R-:W-:Y:S01]  /*11a0*/  UIADD3 UR26, UP0, UR5, UR26, URZ ;  /* 0x0000001a051a7290 */ /* 0x000fe2000ff1e03f */
[----:B------:R-:W-:-:S02]  /*11b0*/  CS2R R28, SRZ ;  /* 0x00000000001c7805 */ /* 0x000fc4000001ff00 */
[----:B------:R-:W-:Y:S02]  /*11c0*/  CS2R R30, SRZ ;  /* 0x00000000001e7805 */ /* 0x000fe4000001ff00 */
[----:B------:R-:W-:Y:S01]  /*11d0*/  CS2R R32, SRZ ;  /* 0x0000000000207805 */ /* 0x000fe2000001ff00 */
[----:B------:R-:W-:Y:S01]  /*11e0*/  ULEA.HI.X.SX32 UR27, UR5, UR27, 0x1, UP0 ;  /* 0x0000001b051b7291 */ /* 0x000fe200080f0e3f */
[----:B------:R-:W-:Y:S02]  /*11f0*/  CS2R R34, SRZ ;  /* 0x0000000000227805 */ /* 0x000fe4000001ff00 */
[----:B------:R-:W-:Y:S02]  /*1200*/  CS2R R36, SRZ ;  /* 0x0000000000247805 */ /* 0x000fe4000001ff00 */
[----:B------:R-:W-:Y:S02]  /*1210*/  CS2R R38, SRZ ;  /* 0x0000000000267805 */ /* 0x000fe4000001ff00 */
[----:B------:R-:W-:-:S02]  /*1220*/  CS2R R40, SRZ ;  /* 0x0000000000287805 */ /* 0x000fc4000001ff00 */
[----:B------:R-:W-:Y:S02]  /*1230*/  CS2R R42, SRZ ;  /* 0x00000000002a7805 */ /* 0x000fe4000001ff00 */
[----:B------:R-:W-:Y:S02]  /*1240*/  CS2R R44, SRZ ;  /* 0x00000000002c7805 */ /* 0x000fe4000001ff00 */
        /* <DEDUP_REMOVED lines=39> */
[----:B------:R-:W-:Y:S01]  /*14c0*/  CS2R R124, SRZ ;  /* 0x00000000007c7805 */ /* 0x000fe2000001ff00 */
[----:B------:R-:W-:Y:S01]  /*14d0*/  IMAD.MOV.U32 R126, RZ, RZ, RZ ;  /* 0x000000ffff7e7224 */ /* 0x000fe200078e00ff */
[----:B------:R-:W-:Y:S06]  /*14e0*/  @P0 BRA `(.L_x_45) ;  /* 0x0000000000280947 */ /* 0x000fec0003800000 */
[----:B-1-34-:R-:W1:Y:S01]  /*14f0*/  S2R R2, SR_LANEID ;  /* 0x0000000000027919 */ /* 0x01ae620000000000 */
[----:B------:R-:W-:Y:S05]  /*1500*/  WARPSYNC.ALL ;  /* 0x0000000000007948 */ /* 0x000fea0003800000 */
[----:B-1----:R-:W-:-:S05]  /*1510*/  IMAD.SHL.U32 R4, R2, 0x4, RZ ;  /* 0x0000000402047824 */ /* 0x002fca00078e00ff */
[----:B------:R-:W1:Y:S01]  /*1520*/  LDS R5, [R4+UR20] ;  /* 0x0000001404057984 */ /* 0x000e620008000800 */
[----:B------:R-:W-:-:S05]  /*1530*/  IADD3 R2, P3, R4, UR26, RZ ;  /* 0x0000001a04027c10 */ /* 0x000fca000ff7e0ff */
[----:B------:R-:W-:-:S05]  /*1540*/  IMAD.X R3, RZ, RZ, UR27, P3 ;  /* 0x0000001bff037e24 */ /* 0x000fca00098e06ff */
[----:B-1----:R1:W3:Y:S01]  /*1550*/  ATOMG.E.EXCH.STRONG.GPU PT, RZ, [R2], R5 ;  /* 0x0000000502ff73a8 */ /* 0x0022e200041ee100 */
[----:B------:R-:W-:-:S04]  /*1560*/  DEPBAR {5,4,3,2,1,0} ;  /* 0x0000003f0000791a */ /* 0x000fc80000000000 */
[----:B------:R1:W-:Y:S01]  /*1570*/  UTMACCTL.IV [UR26] ;  /* 0x000000001a0079b9 */ /* 0x0003e20008000000 */
[----:B------:R-:W-:Y:S01]  /*1580*/  NOP ;  /* 0x0000000000007918 */ /* 0x000fe20000000000 */
.L_x_45:
[----:B------:R-:W-:Y:S05]  /*1590*/  @P0 BRA `(.L_x_46) ;  /* 0x00000000000c0947 */ /* 0x000fea0003800000 */
[----:B------:R0:W-:Y:S01]  /*15a0*/  UTMACMDFLUSH ;  /* 0x00000000000079b7 */ /* 0x0001e20000000000 */
[----:B------:R-:W-:Y:S05]  /*15b0*/  @P0 BRA `(.L_x_46) ;  /* 0x0000000000040947 */ /* 0x000fea0003800000 */
[----:B------:R-:W-:-:S04]  /*15c0*/  DEPBAR.LE SB0, 0x0 ;  /* 0x000080000000791a */ /* 0x000fc80000000000 */
.L_x_46:
[----:B------:R-:W-:Y:S05]  /*15d0*/  WARPSYNC.ALL ;  /* 0x0000000000007948 */ /* 0x000fea0003800000 */
[----:B---3--:R-:W-:Y:S01]  /*15e0*/  BAR.SYNC.DEFER_BLOCKING 0x0 ;  /* 0x0000000000007b1d */ /* 0x008fe20000010000 */
[----:B------:R-:W-:Y:S01]  /*15f0*/  USHF.L.U32 UR15, UR21, 0x8, URZ ;  /* 0x00000008150f7899 */ /* 0x000fe2000800063f */
[----:B------:R-:W-:Y:S01]  /*1600*/  IMAD.MOV.U32 R127, RZ, RZ, RZ ;  /* 0x000000ffff7f7224 */ /* 0x000fe200078e00ff */
[----:B------:R-:W-:Y:S01]  /*1610*/  USHF.L.U32 UR11, UR32, 0x6, URZ ;  /* 0x00000006200b7899 */ /* 0x000fe2000800063f */
[----:B------:R-:W-:Y:S02]  /*1620*/  CS2R R128, SRZ ;  /* 0x0000000000807805 */ /* 0x000fe4000001ff00 */
[----:B------:R-:W-:Y:S01]  /*1630*/  CS2R R130, SRZ ;  /* 0x0000000000827805 */ /* 0x000fe2000001ff00 */
[----:B------:R-:W-:Y:S01]  /*1640*/  VOTEU.ALL UP0, P2 ;  /* 0x00000000003f7886 */ /* 0x000fe20001000000 */
[----:B------:R-:W-:Y:S01]  /*1650*/  UMOV UR6, 0x1 ;  /* 0x0000000100067882 */ /* 0x000fe20000000000 */
[----:B------:R-:W-:Y:S01]  /*1660*/  VOTEU.ALL UP1, P2 ;  /* 0x00000000003f7886 */ /* 0x000fe20001020000 */
[----:B------:R-:W-:-:S02]  /*1670*/  CS2R R132, SRZ ;  /* 0x0000000000847805 */ /* 0x000fc4000001ff00 */
[----:B------:R-:W-:Y:S01]  /*1680*/  CS2R R134, SRZ ;  /* 0x0000000000867805 */ /* 0x000fe2000001ff00 */
[----:B------:R-:W-:-:S04]  /*1690*/  @!UP0 UIADD3 UR8, -UR6, 0x100000, URZ ;  /* 0x0010000006088890 */ /* 0x000fc8000fffe13f */
[----:B------:R-:W-:Y:S02]  /*16a0*/  @!UP0 USHF.L.U32 UR9, UR8, 0xb, URZ ;  /* 0x0000000b08098899 */ /* 0x000fe4000800063f */
[----:B------:R-:W-:Y:S01]  /*16b0*/  @!UP0 USHF.L.U32 UR8, UR8, 0x1, URZ ;  /* 0x0000000108088899 */ /* 0x000fe2000800063f */
[----:B------:R-:W-:Y:S01]  /*16c0*/  CS2R R136, SRZ ;  /* 0x0000000000887805 */ /* 0x000fe2000001ff00 */
[----:B------:R-:W-:-:S04]  /*16d0*/  @!UP0 UIADD3 UR6, -UR6, 0x100000, URZ ;  /* 0x0010000006068890 */ /* 0x000fc8000fffe13f */
[----:B------:R-:W-:Y:S02]  /*16e0*/  @!UP0 USHF.L.U32 UR7, UR6, 0xb, URZ ;  /* 0x0000000b06078899 */ /* 0x000fe4000800063f */
[----:B------:R-:W-:Y:S01]  /*16f0*/  @!UP0 USHF.L.U32 UR6, UR6, 0x1, URZ ;  /* 0x0000000106068899 */ /* 0x000fe2000800063f */
[----:B------:R-:W-:Y:S01]  /*1700*/  CS2R R138, SRZ ;  /* 0x00000000008a7805 */ /* 0x000fe2000001ff00 */
[----:B------:R-:W-:Y:S01]  /*1710*/  VOTEU.ALL UP0, P2 ;  /* 0x00000000003f7886 */ /* 0x000fe20001000000 */
[----:B------:R-:W-:Y:S02]  /*1720*/  CS2R R140, SRZ ;  /* 0x00000000008c7805 */ /* 0x000fe4000001ff00 */
[----:B------:R-:W-:Y:S02]  /*1730*/  CS2R R142, SRZ ;  /* 0x00000000008e7805 */ /* 0x000fe4000001ff00 */
[----:B------:R-:W-:Y:S02]  /*1740*/  CS2R R144, SRZ ;  /* 0x0000000000907805 */ /* 0x000fe4000001ff00 */
[----:B------:R-:W-:-:S02]  /*1750*/  CS2R R146, SRZ ;  /* 0x0000000000927805 */ /* 0x000fc4000001ff00 */
[----:B------:R-:W-:Y:S02]  /*1760*/  CS2R R148, SRZ ;  /* 0x0000000000947805 */ /* 0x000fe4000001ff00 */
[----:B------:R-:W-:Y:S01]  /*1770*/  CS2R R150, SRZ ;  /* 0x0000000000967805 */ /* 0x000fe2000001ff00 */
[----:B------:R-:W3:Y:S02]  /*1780*/  FENCE.VIEW.ASYNC.S ;  /* 0x00000000000073c6 */ /* 0x000ee40000000000 */
[----:B---3--:R3:W4:Y:S02]  /*1790*/  @!UP0 SYNCS.EXCH.64 URZ, [UR20+0x14000], UR8 ;  /* 0x01400008143f85b2 */ /* 0x0087240008000100 */
[----:B----4-:R-:W-:Y:S06]  /*17a0*/  BAR.SYNC.DEFER_BLOCKING 0x0 ;  /* 0x0000000000007b1d */ /* 0x010fec0000010000 */
[----:B------:R3:W4:Y:S01]  /*17b0*/  @!UP1 SYNCS.EXCH.64 URZ, [UR20+0x14008], UR6 ;  /* 0x01400806143f95b2 */ /* 0x0007220008000100 */
[----:B------:R-:W-:Y:S05]  /*17c0*/  @!P1 BRA `(.L_x_47) ;  /* 0x0000000800109947 */ /* 0x000fea0003800000 */
        /* <DEDUP_REMOVED lines=63> */
[----:B------:R-:W-:Y:S01]  /*1bc0*/  CS2R R150, SRZ ;  /* 0x0000000000967805 */ /* 0x000fe2000001ff00 */
[----:B------:R-:W-:Y:S01]  /*1bd0*/  UMOV UR5, URZ ;  /* 0x0000003f00057c82 */ /* 0x000fe20008000000 */
[----:B------:R-:W-:-:S05]  /*1be0*/  UMOV UR10, URZ ;  /* 0x0000003f000a7c82 */ /* 0x000fca0008000000 */
.L_x_49:
[----:B----4-:R-:W-:Y:S01]  /*1bf0*/  BAR.SYNC.DEFER_BLOCKING 0x0 ;  /* 0x0000000000007b1d */ /* 0x010fe20000010000 */
[----:B------:R-:W-:Y:S01]  /*1c00*/  ULEA UR30, UR5, UR20, 0x3 ;  /* 0x00000014051e7291 */ /* 0x000fe2000f8e183f */
[----:B-1----:R-:W-:Y:S01]  /*1c10*/  @!P2 IMAD.MOV.U32 R3, RZ, RZ, 0xa000 ;  /* 0x0000a000ff03a424 */ /* 0x002fe200078e00ff */
[----:B------:R-:W-:Y:S01]  /*1c20*/  ELECT P0, URZ, PT ;  /* 0x00000000003f782f */ /* 0x000fe20003800000 */
[----:B------:R-:W-:Y:S01]  /*1c30*/  IMAD.U32 R2, RZ, RZ, UR4 ;  /* 0x00000004ff027e24 */ /* 0x000fe2000f8e00ff */
[----:B---3--:R-:W-:Y:S02]  /*1c40*/  ULEA UR8, UR5, UR20, 0xd ;  /* 0x0000001405087291 */ /* 0x008fe4000f8e683f */
[----:B------:R-:W-:Y:S02]  /*1c50*/  ISETP.LT.U32.AND P0, PT, R6, 0x20, P0 ;  /* 0x000000200600780c */ /* 0x000fe40000701070 */
[----:B------:R-:W-:Y:S02]  /*1c60*/  ELECT P1, URZ, PT ;  /* 0x00000000003f782f */ /* 0x000fe40003820000 */
[----:B------:R-:W-:Y:S01]  /*1c70*/  SHF.L.U32 R2, R2, 0x1f, RZ ;  /* 0x0000001f02027819 */ /* 0x000fe200000006ff */
[----:B------:R-:W-:Y:S01]  /*1c80*/  UIADD3 UR8, UR8, 0x10000, URZ ;  /* 0x0001000008087890 */ /* 0x000fe2000fffe03f */
[----:B------:R-:W-:Y:S01]  /*1c90*/  ISETP.LT.U32.AND P1, PT, R6, 0x20, P1 ;  /* 0x000000200600780c */ /* 0x000fe20000f21070 */
[----:B------:R-:W-:Y:S01]  /*1ca0*/  ULEA UR12, UR5, UR20, 0xf ;  /* 0x00000014050c7291 */ /* 0x000fe2000f8e783f */
[----:B------:R-:W-:Y:S01]  /*1cb0*/  UMOV UR14, UR10 ;  /* 0x0000000a000e7c82 */ /* 0x000fe20008000000 */
[----:B------:R-:W-:-:S02]  /*1cc0*/  USHF.R.U32.HI UR16, URZ, 0x4, UR8 ;  /* 0x000000043f107899 */ /* 0x000fc40008011608 */
[----:B------:R-:W-:Y:S02]  /*1cd0*/  USHF.R.U32.HI UR18, URZ, 0x4, UR12 ;  /* 0x000000043f127899 */ /* 0x000fe4000801160c */
[----:B------:R-:W-:Y:S01]  /*1ce0*/  VOTEU.ANY UP0, P0 ;  /* 0x00000000003f7886 */ /* 0x000fe20000000100 */
[----:B------:R-:W-:Y:S01]  /*1cf0*/  VOTEU.ANY UP2, P0 ;  /* 0x00000000003f7886 */ /* 0x000fe20000040100 */
[----:B------:R-:W-:Y:S01]  /*1d00*/  USGXT.U32 UR18, UR18, 0xe ;  /* 0x0000000e1212789a */ /* 0x000fe20008000000 */
[----:B------:R1:W-:Y:S01]  /*1d10*/  @!P2 SYNCS.ARRIVE.TRANS64 RZ, [UR30+0x14000], R3 ;  /* 0x01400003ffffa9a7 */ /* 0x0003e2000800001e */
[----:B------:R-:W-:Y:S01]  /*1d20*/  BAR.SYNC.DEFER_BLOCKING 0x0 ;  /* 0x0000000000007b1d */ /* 0x000fe20000010000 */
[----:B------:R-:W-:Y:S02]  /*1d30*/  @UP0 UIADD3 UR9, UR30, 0x14000, URZ ;  /* 0x000140001e090890 */ /* 0x000fe4000fffe03f */
[----:B------:R-:W-:-:S03]  /*1d40*/  USGXT.U32 UR16, UR16, 0xe ;  /* 0x0000000e1010789a */ /* 0x000fc60008000000 */
[----:B------:R-:W-:Y:S01]  /*1d50*/  @UP0 UMOV UR6, UR22 ;  /* 0x0000001600060c82 */ /* 0x000fe20008000000 */
[----:B------:R-:W-:Y:S01]  /*1d60*/  @UP0 UMOV UR7, UR23 ;  /* 0x0000001700070c82 */ /* 0x000fe20008000000 */
[----:B------:R-:W-:Y:S01]  /*1d70*/  VOTEU.ANY UP1, P1 ;  /* 0x00000000003f7886 */ /* 0x000fe20000820100 */
[----:B------:R-:W-:Y:S01]  /*1d80*/  VOTEU.ANY UP3, P1 ;  /* 0x00000000003f7886 */ /* 0x000fe20000860100 */
[----:B------:R-:W-:Y:S01]  /*1d90*/  UMOV UR19, 0x40000040 ;  /* 0x4000004000137882 */ /* 0x000fe20000000000 */
[----:B------:R-:W-:Y:S02]  /*1da0*/  UMOV UR17, 0x40000040 ;  /* 0x4000004000117882 */ /* 0x000fe40000000000 */
[----:B------:R-:W-:Y:S01]  /*1db0*/  @UP1 UIADD3 UR13, UR30, 0x14000, URZ ;  /* 0x000140001e0d1890 */ /* 0x000fe2000fffe03f */
[----:B------:R-:W-:Y:S01]  /*1dc0*/  @UP1 UMOV UR28, UR24 ;  /* 0x00000018001c1c82 */ /* 0x000fe20008000000 */
[----:B------:R-:W-:Y:S01]  /*1dd0*/  @UP1 UMOV UR29, UR25 ;  /* 0x00000019001d1c82 */ /* 0x000fe20008000000 */
[----:B------:R1:W-:Y:S01]  /*1de0*/  @UP2 UTMALDG.2D [UR8], [UR6] ;  /* 0x00000008060025b4 */ /* 0x0003e20008008000 */
[----:B------:R3:W-:Y:S06]  /*1df0*/  MEMBAR.ALL.CTA ;  /* 0x0000000000007992 */ /* 0x0007ec0000008000 */
[----:B---3--:R-:W3:Y:S02]  /*1e00*/  FENCE.VIEW.ASYNC.S ;  /* 0x00000000000073c6 */ /* 0x008ee40000000000 */
[----:B---3--:R-:W-:Y:S06]  /*1e10*/  BAR.SYNC.DEFER_BLOCKING 0x0 ;  /* 0x0000000000007b1d */ /* 0x008fec0000010000 */
[----:B------:R1:W-:Y:S02]  /*1e20*/  @UP3 UTMALDG.2D [UR12], [UR28] ;  /* 0x0000000c1c0035b4 */ /* 0x0003e40008008000 */
[----:B------:R-:W-:Y:S06]  /*1e30*/  BAR.SYNC.DEFER_BLOCKING 0x0 ;  /* 0x0000000000007b1d */ /* 0x000fec0000010000 */
[----:B------:R-:W3:Y:S02]  /*1e40*/  SYNCS.PHASECHK.TRANS64.TRYWAIT P0, [UR30+0x14000], R2 ;  /* 0x01400002ff0075a7 */ /* 0x000ee4000800015e */
[----:B-1-3--:R-:W-:Y:S05]  /*1e50*/  @!P0 BRA `(.L_x_48) ;  /* 0x0000000800348947 */ /* 0x00afea0003800000 */
.L_x_50:
[----:B------:R-:W-:Y:S02]  /*1e60*/  WARPGROUP.DEPBAR.LE gsb0, 0x0 ;  /* 0x00008000000079c5 */ /* 0x000fe40000010000 */
[----:B------:R-:W-:Y:S01]  /*1e70*/  WARPGROUP.ARRIVE ;  /* 0x00000000000079c5 */ /* 0x000fe20000000000 */
[----:B------:R-:W-:Y:S01]  /*1e80*/  UMOV UR6, URZ ;  /* 0x0000003f00067c82 */ /* 0x000fe20008000000 */
[----:B------:R-:W-:Y:S01]  /*1e90*/  UMOV UR7, URZ ;  /* 0x0000003f00077c82 */ /* 0x000fe20008000000 */
[----:B------:R-:W1:Y:S01]  /*1ea0*/  LDC R2, c[0x0][0x230] ;  /* 0x00008c00ff027b82 */ /* 0x000e620000000800 */
[----:B------:R-:W-:Y:S02]  /*1eb0*/  UIADD3 UR10, UR10, 0x40, URZ ;  /* 0x000000400a0a7890 */ /* 0x000fe4000fffe03f */
[----:B------:R-:W-:Y:S01]  /*1ec0*/  HGMMA.64x256x16.F32 R24, gdesc[UR16], R24 ;  /* 0x03e00000101879f0 */ /* 0x000fe20008700818 */
[----:B------:R-:W-:Y:S02]  /*1ed0*/  UIADD3 UR18, UP1, UR18, 0x2, URZ ;  /* 0x0000000212127890 */ /* 0x000fe4000ff3e03f */
[----:B------:R-:W-:-:S02]  /*1ee0*/  UIADD3 UR16, UP0, UR16, 0x2, URZ ;  /* 0x0000000210107890 */ /* 0x000fc4000ff1e03f */
[----:B------:R-:W-:Y:S02]  /*1ef0*/  UIADD3.X UR19, UR7, 0x40000040, URZ, UP1, !UPT ;  /* 0x4000004007137890 */ /* 0x000fe40008ffe43f */
[----:B------:R-:W-:Y:S02]  /*1f00*/  UIADD3.X UR17, UR6, 0x40000040, URZ, UP0, !UPT ;  /* 0x4000004006117890 */ /* 0x000fe400087fe43f */
[----:B------:R-:W-:Y:S02]  /*1f10*/  UIADD3.64 UR30, UR18, 0x2, URZ ;  /* 0x00000002121e7897 */ /* 0x000fe4000fffe03f */
[----:B------:R-:W-:Y:S02]  /*1f20*/  UIADD3.64 UR28, UR16, 0x2, URZ ;  /* 0x00000002101c7897 */ /* 0x000fe4000fffe03f */
[----:B------:R-:W-:-:S04]  /*1f30*/  UIADD3 UR5, UR5, 0x1, URZ ;  /* 0x0000000105057890 */ /* 0x000fc8000fffe03f */
[----:B------:R-:W-:Y:S01]  /*1f40*/  UISETP.NE.U32.AND UP0, UPT, UR5, 0x2, UPT ;  /* 0x000000020500788c */ /* 0x000fe2000bf05070 */
[----:B-1----:R-:W-:-:S03]  /*1f50*/  ISETP.LE.AND P0, PT, R2, UR10, PT ;  /* 0x0000000a02007c0c */ /* 0x002fc6000bf03270 */
[----:B------:R-:W-:Y:S02]  /*1f60*/  USEL UR6, URZ, 0x1, UP0 ;  /* 0x000000013f067887 */ /* 0x000fe40008000000 */
[----:B------:R-:W-:Y:S02]  /*1f70*/  USEL UR5, UR5, URZ, UP0 ;  /* 0x0000003f05057287 */ /* 0x000fe40008000000 */
[----:B------:R-:W-:-:S03]  /*1f80*/  ULOP3.LUT UR4, UR4, UR6, URZ, 0x3c, !UPT ;  /* 0x0000000604047292 */ /* 0x000fc6000f8e3c3f */
[----:B------:R-:W-:Y:S01]  /*1f90*/  HGMMA.64x256x16.F32 R24, gdesc[UR16], R24 ;  /* 0x03e00000101879f0 */ /* 0x000fe20008700818 */
[----:B------:R-:W-:Y:S02]  /*1fa0*/  UIADD3.64 UR18, UR18, 0x4, URZ ;  /* 0x0000000412127897 */ /* 0x000fe4000fffe03f */
[----:B------:R-:W-:-:S15]  /*1fb0*/  UIADD3.64 UR16, UR16, 0x4, URZ ;  /* 0x0000000410107897 */ /* 0x000fde000fffe03f */
[----:B------:R-:W-:-:S10]  /*1fc0*/  NOP ;  /* 0x0000000000007918 */ /* 0x000fd40000000000 */
[----:B------:R-:W-:-:S15]  /*1fd0*/  HGMMA.64x256x16.F32 R24, gdesc[UR28], R24 ;  /* 0x03e000001c1879f0 */ /* 0x000fde0008700818 */
[----:B------:R-:W-:-:S13]  /*1fe0*/  NOP ;  /* 0x0000000000007918 */ /* 0x000fda0000000000 */
[----:B------:R-:W-:Y:S01]  /*1ff0*/  HGMMA.64x256x16.F32 R24, gdesc[UR16], R24, gsb0 ;  /* 0x03e00000101879f0 */ /* 0x000fe20008000818 */
[----:B------:R-:W-:Y:S05]  /*2000*/  @!P0 BRA `(.L_x_49) ;  /* 0xfffffff800f88947 */ /* 0x000fea000383ffff */
.L_x_47:
[----:B------:R-:W-:Y:S02]  /*2010*/  WARPGROUP.DEPBAR.LE gsb0, 0x0 ;  /* 0x00008000000079c5 */ /* 0x000fe40000010000 */
[----:B----4-:R-:W-:Y:S01]  /*2020*/  BAR.SYNC.DEFER_BLOCKING 0x0 ;  /* 0x0000000000007b1d */ /* 0x010fe20000010000 */
[C---:B-1----:R-:W-:Y:S01]  /*2030*/  IMAD.SHL.U32 R2, R0.reuse, 0x80, RZ ;  /* 0x0000008000027824 */ /* 0x042fe200078e00ff */
[----:B------:R-:W-:Y:S01]  /*2040*/  F2FP.F16.F32.PACK_AB R24, R25, R24 ;  /* 0x000000181918723e */ /* 0x000fe200000000ff */
[----:B------:R-:W-:Y:S01]  /*2050*/  IMAD.SHL.U32 R3, R0, 0x10, RZ ;  /* 0x0000001000037824 */ /* 0x000fe200078e00ff */
[----:B------:R-:W-:Y:S02]  /*2060*/  F2FP.F16.F32.PACK_AB R25, R27, R26 ;  /* 0x0000001a1b19723e */ /* 0x000fe400000000ff */
[----:B------:R-:W-:Y:S02]  /*2070*/  ELECT P0, URZ, PT ;  /* 0x00000000003f782f */ /* 0x000fe40003800000 */
[----:B------:R-:W-:Y:S01]  /*2080*/  LOP3.LUT R2, R2, 0x780, RZ, 0xc0, !PT ;  /* 0x0000078002027812 */ /* 0x000fe200078ec0ff */
[----:B------:R-:W-:Y:S01]  /*2090*/  UMOV UR10, UR11 ;  /* 0x0000000b000a7c82 */ /* 0x000fe20008000000 */
[----:B------:R-:W-:-:S02]  /*20a0*/  F2FP.F16.F32.PACK_AB R56, R57, R56 ;  /* 0x000000383938723e */ /* 0x000fc400000000ff */
[----:B------:R-:W-:Y:S01]  /*20b0*/  LOP3.LUT R3, R2, 0x70, R3, 0xf8, !PT ;  /* 0x0000007002037812 */ /* 0x000fe200078ef803 */
[----:B------:R-:W-:Y:S01]  /*20c0*/  IMAD.SHL.U32 R2, R0, 0x40, RZ ;  /* 0x0000004000027824 */ /* 0x000fe200078e00ff */
[----:B------:R-:W-:Y:S02]  /*20d0*/  F2FP.F16.F32.PACK_AB R26, R29, R28 ;  /* 0x0000001c1d1a723e */ /* 0x000fe400000000ff */
[--C-:B------:R-:W-:Y:S02]  /*20e0*/  LOP3.LUT R3, R3, 0x10, R0.reuse, 0x78, !PT ;  /* 0x0000001003037812 */ /* 0x100fe400078e7800 */
[----:B------:R-:W-:Y:S02]  /*20f0*/  SHF.R.U32.HI R0, RZ, 0x5, R0 ;  /* 0x00000005ff007819 */ /* 0x000fe40000011600 */
[----:B------:R-:W-:Y:S02]  /*2100*/  LOP3.LUT R2, R3, 0x1800, R2, 0xf8, !PT ;  /* 0x0000180003027812 */ /* 0x000fe400078ef802 */
[----:B------:R-:W-:-:S02]  /*2110*/  R2UR UR5, R0 ;  /* 0x00000000000572ca */ /* 0x000fc400000e0000 */
[C---:B------:R-:W-:Y:S01]  /*2120*/  LOP3.LUT R3, R2.reuse, 0x20, RZ, 0x3c, !PT ;  /* 0x0000002002037812 */ /* 0x040fe200078e3cff */
[----:B------:R-:W-:Y:S01]  /*2130*/  VIADD R0, R2, UR20 ;  /* 0x0000001402007c36 */ /* 0x000fe20008000000 */
[----:B------:R-:W1:Y:S02]  /*2140*/  @!P2 SYNCS.CCTL.IV [UR20+0x14000] ;  /* 0x01400000ff00a9b1 */ /* 0x000e640008000014 */
[----:B-1----:R-:W-:Y:S01]  /*2150*/  BAR.SYNC.DEFER_BLOCKING 0x0 ;  /* 0x0000000000007b1d */ /* 0x002fe20000010000 */
[----:B------:R-:W-:Y:S01]  /*2160*/  F2FP.F16.F32.PACK_AB R27, R31, R30 ;  /* 0x0000001e1f1b723e */ /* 0x000fe200000000ff */
[----:B------:R-:W-:Y:S01]  /*2170*/  VIADD R3, R3, UR20 ;  /* 0x0000001403037c36 */ /* 0x000fe20008000000 */
[----:B------:R-:W-:Y:S02]  /*2180*/  F2FP.F16.F32.PACK_AB R57, R59, R58 ;  /* 0x0000003a3b39723e */ /* 0x000fe400000000ff */
[----:B------:R-:W-:Y:S02]  /*2190*/  F2FP.F16.F32.PACK_AB R88, R89, R88 ;  /* 0x000000585958723e */ /* 0x000fe400000000ff */
[----:B------:R-:W-:Y:S01]  /*21a0*/  F2FP.F16.F32.PACK_AB R58, R61, R60 ;  /* 0x0000003c3d3a723e */ /* 0x000fe200000000ff */
[----:B------:R-:W-:Y:S01]  /*21b0*/  ULOP3.LUT UR5, UR5, 0x3, URZ, 0xc0, !UPT ;  /* 0x0000000305057892 */ /* 0x000fe2000f8ec03f */
[----:B------:R-:W-:-:S02]  /*21c0*/  F2FP.F16.F32.PACK_AB R59, R63, R62 ;  /* 0x0000003e3f3b723e */ /* 0x000fc400000000ff */
[----:B------:R-:W-:Y:S01]  /*21d0*/  F2FP.F16.F32.PACK_AB R89, R91, R90 ;  /* 0x0000005a5b59723e */ /* 0x000fe200000000ff */
[----:B---3--:R-:W-:Y:S01]  /*21e0*/  ULEA UR9, UR5, UR15, 0x6 ;  /* 0x0000000f05097291 */ /* 0x008fe2000f8e303f */
[----:B------:R-:W-:Y:S01]  /*21f0*/  F2FP.F16.F32.PACK_AB R120, R121, R120 ;  /* 0x000000787978723e */ /* 0x000fe200000000ff */
[----:B------:R-:W-:Y:S01]  /*2200*/  ULEA UR8, UR5, UR20, 0xd ;  /* 0x0000001405087291 */ /* 0x000fe2000f8e683f */
[----:B------:R-:W-:Y:S02]  /*2210*/  F2FP.F16.F32.PACK_AB R32, R33, R32 ;  /* 0x000000202120723e */ /* 0x000fe400000000ff */
[----:B------:R-:W-:Y:S02]  /*2220*/  F2FP.F16.F32.PACK_AB R90, R93, R92 ;  /* 0x0000005c5d5a723e */ /* 0x000fe400000000ff */
[----:B------:R-:W-:Y:S02]  /*2230*/  F2FP.F16.F32.PACK_AB R91, R95, R94 ;  /* 0x0000005e5f5b723e */ /* 0x000fe400000000ff */
[----:B------:R-:W-:-:S02]  /*2240*/  F2FP.F16.F32.PACK_AB R121, R123, R122 ;  /* 0x0000007a7b79723e */ /* 0x000fc400000000ff */
[----:B------:R-:W-:Y:S01]  /*2250*/  F2FP.F16.F32.PACK_AB R33, R35, R34 ;  /* 0x000000222321723e */ /* 0x000fe200000000ff */
[----:B------:R-:W1:Y:S01]  /*2260*/  @!P2 SYNCS.CCTL.IV [UR20+0x14008] ;  /* 0x01400800ff00a9b1 */ /* 0x000e620008000014 */
[----:B------:R-:W-:Y:S01]  /*2270*/  F2FP.F16.F32.PACK_AB R64, R65, R64 ;  /* 0x000000404140723e */ /* 0x000fe200000000ff */
[----:B-1----:R-:W-:Y:S01]  /*2280*/  STSM.16.M88.4 [R0], R24 ;  /* 0x0000001800007844 */ /* 0x002fe20000000200 */
[----:B------:R-:W-:Y:S02]  /*2290*/  F2FP.F16.F32.PACK_AB R122, R125, R124 ;  /* 0x0000007c7d7a723e */ /* 0x000fe400000000ff */
[----:B------:R-:W-:Y:S01]  /*22a0*/  F2FP.F16.F32.PACK_AB R123, R127, R126 ;  /* 0x0000007e7f7b723e */ /* 0x000fe200000000ff */
[----:B------:R-:W-:Y:S01]  /*22b0*/  STSM.16.M88.4 [R0+0x2000], R56 ;  /* 0x0020003800007844 */ /* 0x000fe20000000200 */
[----:B------:R-:W-:Y:S02]  /*22c0*/  LOP3.LUT R4, R2, 0x40, RZ, 0x3c, !PT ;  /* 0x0000004002047812 */ /* 0x000fe400078e3cff */
[----:B------:R-:W-:Y:S01]  /*22d0*/  F2FP.F16.F32.PACK_AB R34, R37, R36 ;  /* 0x000000242522723e */ /* 0x000fe200000000ff */
[----:B------:R-:W-:Y:S01]  /*22e0*/  STSM.16.M88.4 [R0+0x4000], R88 ;  /* 0x0040005800007844 */ /* 0x000fe20000000200 */
[----:B------:R-:W-:Y:S01]  /*22f0*/  F2FP.F16.F32.PACK_AB R35, R39, R38 ;  /* 0x000000262723723e */ /* 0x000fe200000000ff */
[----:B------:R-:W-:Y:S01]  /*2300*/  VIADD R4, R4, UR20 ;  /* 0x0000001404047c36 */ /* 0x000fe20008000000 */
[----:B------:R-:W-:Y:S01]  /*2310*/  F2FP.F16.F32.PACK_AB R65, R67, R66 ;  /* 0x000000424341723e */ /* 0x000fe200000000ff */
[----:B------:R-:W-:Y:S01]  /*2320*/  STSM.16.M88.4 [R0+0x6000], R120 ;  /* 0x0060007800007844 */ /* 0x000fe20000000200 */
[----:B------:R-:W-:-:S02]  /*2330*/  F2FP.F16.F32.PACK_AB R96, R97, R96 ;  /* 0x000000606160723e */ /* 0x000fc400000000ff */
[----:B------:R-:W-:Y:S01]  /*2340*/  F2FP.F16.F32.PACK_AB R66, R69, R68 ;  /* 0x000000444542723e */ /* 0x000fe200000000ff */
[----:B------:R-:W-:Y:S01]  /*2350*/  STSM.16.M88.4 [R3], R32 ;  /* 0x0000002003007844 */ /* 0x000fe20000000200 */
[----:B------:R-:W-:Y:S02]  /*2360*/  F2FP.F16.F32.PACK_AB R67, R71, R70 ;  /* 0x000000464743723e */ /* 0x000fe400000000ff */
[----:B------:R-:W-:Y:S02]  /*2370*/  F2FP.F16.F32.PACK_AB R97, R99, R98 ;  /* 0x000000626361723e */ /* 0x000fe400000000ff */
[----:B------:R-:W-:Y:S01]  /*2380*/  F2FP.F16.F32.PACK_AB R128, R129, R128 ;  /* 0x000000808180723e */ /* 0x000fe200000000ff */
[----:B------:R-:W-:Y:S01]  /*2390*/  STSM.16.M88.4 [R3+0x2000], R64 ;  /* 0x0020004003007844 */ /* 0x000fe20000000200 */
[----:B------:R-:W-:Y:S02]  /*23a0*/  F2FP.F16.F32.PACK_AB R40, R41, R40 ;  /* 0x000000282928723e */ /* 0x000fe400000000ff */
[----:B------:R-:W-:-:S02]  /*23b0*/  F2FP.F16.F32.PACK_AB R98, R101, R100 ;  /* 0x000000646562723e */ /* 0x000fc400000000ff */
[----:B------:R-:W-:Y:S02]  /*23c0*/  F2FP.F16.F32.PACK_AB R99, R103, R102 ;  /* 0x000000666763723e */ /* 0x000fe400000000ff */
[----:B------:R-:W-:Y:S02]  /*23d0*/  F2FP.F16.F32.PACK_AB R129, R131, R130 ;  /* 0x000000828381723e */ /* 0x000fe400000000ff */
[----:B------:R-:W-:Y:S01]  /*23e0*/  F2FP.F16.F32.PACK_AB R41, R43, R42 ;  /* 0x0000002a2b29723e */ /* 0x000fe200000000ff */
[----:B------:R-:W-:Y:S01]  /*23f0*/  STSM.16.M88.4 [R3+0x4000], R96 ;  /* 0x0040006003007844 */ /* 0x000fe20000000200 */
[----:B------:R-:W-:Y:S02]  /*2400*/  F2FP.F16.F32.PACK_AB R72, R73, R72 ;  /* 0x000000484948723e */ /* 0x000fe400000000ff */
[----:B------:R-:W-:Y:S02]  /*2410*/  F2FP.F16.F32.PACK_AB R130, R133, R132 ;  /* 0x000000848582723e */ /* 0x000fe400000000ff */
[----:B------:R-:W-:-:S02]  /*2420*/  F2FP.F16.F32.PACK_AB R131, R135, R134 ;  /* 0x000000868783723e */ /* 0x000fc400000000ff */
[----:B------:R-:W-:Y:S02]  /*2430*/  LOP3.LUT R2, R2, 0x60, RZ, 0x3c, !PT ;  /* 0x0000006002027812 */ /* 0x000fe400078e3cff */
[----:B------:R-:W-:Y:S01]  /*2440*/  F2FP.F16.F32.PACK_AB R42, R45, R44 ;  /* 0x0000002c2d2a723e */ /* 0x000fe200000000ff */
[----:B------:R-:W-:Y:S01]  /*2450*/  STSM.16.M88.4 [R3+0x6000], R128 ;  /* 0x0060008003007844 */ /* 0x000fe20000000200 */
[----:B------:R-:W-:Y:S01]  /*2460*/  F2FP.F16.F32.PACK_AB R43, R47, R46 ;  /* 0x0000002e2f2b723e */ /* 0x000fe200000000ff */
[----:B------:R-:W-:Y:S01]  /*2470*/  VIADD R2, R2, UR20 ;  /* 0x0000001402027c36 */ /* 0x000fe20008000000 */
[----:B------:R-:W-:Y:S02]  /*2480*/  F2FP.F16.F32.PACK_AB R73, R75, R74 ;  /* 0x0000004a4b49723e */ /* 0x000fe400000000ff */
[----:B------:R-:W-:Y:S01]  /*2490*/  F2FP.F16.F32.PACK_AB R104, R105, R104 ;  /* 0x000000686968723e */ /* 0x000fe200000000ff */
[----:B------:R-:W-:Y:S01]  /*24a0*/  STSM.16.M88.4 [R4], R40 ;  /* 0x0000002804007844 */ /* 0x000fe20000000200 */
        /* <DEDUP_REMOVED lines=8> */
[----:B------:R-:W-:Y:S02]  /*2530*/  F2FP.F16.F32.PACK_AB R137, R139, R138 ;  /* 0x0000008a8b89723e */ /* 0x000fe400000000ff */
[----:B------:R-:W-:Y:S01]  /*2540*/  F2FP.F16.F32.PACK_AB R49, R51, R50 ;  /* 0x000000323331723e */ /* 0x000fe200000000ff */
[----:B------:R-:W-:Y:S01]  /*2550*/  STSM.16.M88.4 [R4+0x4000], R104 ;  /* 0x0040006804007844 */ /* 0x000fe20000000200 */
[----:B------:R-:W-:Y:S02]  /*2560*/  F2FP.F16.F32.PACK_AB R80, R81, R80 ;  /* 0x000000505150723e */ /* 0x000fe400000000ff */
[----:B------:R-:W-:Y:S02]  /*2570*/  F2FP.F16.F32.PACK_AB R138, R141, R140 ;  /* 0x0000008c8d8a723e */ /* 0x000fe400000000ff */
[----:B------:R-:W-:Y:S02]  /*2580*/  F2FP.F16.F32.PACK_AB R139, R143, R142 ;  /* 0x0000008e8f8b723e */ /* 0x000fe400000000ff */
[----:B------:R-:W-:-:S02]  /*2590*/  F2FP.F16.F32.PACK_AB R50, R53, R52 ;  /* 0x000000343532723e */ /* 0x000fc400000000ff */
[----:B------:R-:W-:Y:S01]  /*25a0*/  F2FP.F16.F32.PACK_AB R51, R55, R54 ;  /* 0x000000363733723e */ /* 0x000fe200000000ff */
[----:B------:R-:W-:Y:S01]  /*25b0*/  STSM.16.M88.4 [R4+0x6000], R136 ;  /* 0x0060008804007844 */ /* 0x000fe20000000200 */
[----:B------:R-:W-:Y:S02]  /*25c0*/  F2FP.F16.F32.PACK_AB R81, R83, R82 ;  /* 0x000000525351723e */ /* 0x000fe400000000ff */
[----:B------:R-:W-:Y:S01]  /*25d0*/  F2FP.F16.F32.PACK_AB R112, R113, R112 ;  /* 0x000000707170723e */ /* 0x000fe200000000ff */
[----:B------:R-:W-:Y:S01]  /*25e0*/  STSM.16.M88.4 [R2], R48 ;  /* 0x0000003002007844 */ /* 0x000fe20000000200 */
[----:B------:R-:W-:Y:S02]  /*25f0*/  F2FP.F16.F32.PACK_AB R82, R85, R84 ;  /* 0x000000545552723e */ /* 0x000fe400000000ff */
[----:B------:R-:W-:Y:S02]  /*2600*/  F2FP.F16.F32.PACK_AB R83, R87, R86 ;  /* 0x000000565753723e */ /* 0x000fe400000000ff */
[----:B------:R-:W-:-:S02]  /*2610*/  F2FP.F16.F32.PACK_AB R113, R115, R114 ;  /* 0x000000727371723e */ /* 0x000fc400000000ff */
[----:B------:R-:W-:Y:S01]  /*2620*/  F2FP.F16.F32.PACK_AB R144, R145, R144 ;  /* 0x000000909190723e */ /* 0x000fe200000000ff */
[----:B------:R-:W-:Y:S01]  /*2630*/  STSM.16.M88.4 [R2+0x2000], R80 ;  /* 0x0020005002007844 */ /* 0x000fe20000000200 */
[----:B------:R-:W-:Y:S02]  /*2640*/  F2FP.F16.F32.PACK_AB R114, R117, R116 ;  /* 0x000000747572723e */ /* 0x000fe400000000ff */
[----:B------:R-:W-:Y:S02]  /*2650*/  F2FP.F16.F32.PACK_AB R115, R119, R118 ;  /* 0x000000767773723e */ /* 0x000fe400000000ff */
[----:B------:R-:W-:Y:S02]  /*2660*/  F2FP.F16.F32.PACK_AB R145, R147, R146 ;  /* 0x000000929391723e */ /* 0x000fe400000000ff */
[----:B------:R-:W-:Y:S01]  /*2670*/  F2FP.F16.F32.PACK_AB R146, R149, R148 ;  /* 0x000000949592723e */ /* 0x000fe200000000ff */
[----:B------:R-:W-:Y:S01]  /*2680*/  STSM.16.M88.4 [R2+0x4000], R112 ;  /* 0x0040007002007844 */ /* 0x000fe20000000200 */
[----:B------:R-:W-:-:S05]  /*2690*/  F2FP.F16.F32.PACK_AB R147, R151, R150 ;  /* 0x000000969793723e */ /* 0x000fca00000000ff */
[----:B------:R-:W-:Y:S01]  /*26a0*/  STSM.16.M88.4 [R2+0x6000], R144 ;  /* 0x0060009002007844 */ /* 0x000fe20000000200 */
[----:B------:R1:W-:Y:S06]  /*26b0*/  MEMBAR.ALL.CTA ;  /* 0x0000000000007992 */ /* 0x0003ec0000008000 */
[----:B-1----:R-:W1:Y:S02]  /*26c0*/  FENCE.VIEW.ASYNC.S ;  /* 0x00000000000073c6 */ /* 0x002e640000000000 */
[----:B-1----:R-:W-:Y:S06]  /*26d0*/  BAR.SYNC.DEFER_BLOCKING 0x0 ;  /* 0x0000000000007b1d */ /* 0x002fec0000010000 */
[----:B------:R1:W-:Y:S01]  /*26e0*/  UTMASTG.2D [UR8], [UR26] ;  /* 0x000000081a0073b5 */ /* 0x0003e20008008000 */
[----:B------:R0:W-:Y:S01]  /*26f0*/  UTMACMDFLUSH ;  /* 0x00000000000079b7 */ /* 0x0001e20000000000 */
[----:B------:R-:W-:-:S04]  /*2700*/  DEPBAR.LE SB0, 0x0 ;  /* 0x000080000000791a */ /* 0x000fc80000000000 */
[----:B------:R-:W-:Y:S06]  /*2710*/  BAR.SYNC.DEFER_BLOCKING 0x0 ;  /* 0x0000000000007b1d */ /* 0x000fec0000010000 */
[----:B-1----:R-:W-:Y:S05]  /*2720*/  EXIT ;  /* 0x000000000000794d */ /* 0x002fea0003800000 */
.L_x_48:
[----:B------:R-:W1:Y:S02]  /*2730*/  SYNCS.PHASECHK.TRANS64.TRYWAIT P0, [UR30+0x14000], R2 ;  /* 0x01400002ff0075a7 */ /* 0x000e64000800015e */
[----:B-1----:R-:W-:Y:S05]  /*2740*/  @!P0 BRA `(.L_x_48) ;  /* 0xfffffffc00f88947 */ /* 0x002fea000383ffff */
[----:B------:R-:W-:Y:S05]  /*2750*/  BRA `(.L_x_50) ;  /* 0xfffffff400c07947 */ /* 0x000fea000383ffff */
.L_x_51:
[----:B------:R-:W-:-:S00]  /*2760*/  BRA `(.L_x_51) ;  /* 0xfffffffc00fc7947 */ /* 0x000fc0000383ffff */
[----:B------:R-:W-:-:S00]  /*2770*/  NOP ;  /* 0x0000000000007918 */ /* 0x000fc00000000000 */
        /* <DEDUP_REMOVED lines=8> */
.L_x_52:


//--------------------- .nv.shared.gluon_wgmma    --------------------------
	.section	.nv.shared.gluon_wgmma,"aw",@nobits
	.sectionflags	@""
	.align	16
	.zero		1024


//--------------------- .nv.shared.reserved.0     --------------------------
	.section	.nv.shared.reserved.0,"aw",@nobits
	.weak		__nv_reservedSMEM_offset_0_alias
	.size		__nv_reservedSMEM_offset_0_alias, 0, 0
	.other		__nv_reservedSMEM_offset_0_alias,@"STO_CUDA_RESERVED_SHARED STV_DEFAULT"
__nv_reservedSMEM_offset_0_alias:
	.zero		0


//--------------------- .nv.constant0.gluon_wgmma --------------------------
	.section	.nv.constant0.gluon_wgmma,"a",@progbits
	.sectionflags	@""
	.align	4
.nv.constant0.gluon_wgmma:
	.zero		608


//--------------------- SYMBOLS --------------------------

	.type		.nv.reservedSmem.offset0,@object
	.size		.nv.reservedSmem.offset0,0x4
